// auto-generated by cutlass_sweep.gemm — config: {"arch": "sm_100", "cluster_m": 1, "cluster_n": 1, "dtype": "bf16", "dtype_b": "bf16", "layout": "nt", "stages": 0, "tile_k": 256, "tile_m": 64, "tile_n": 8}
#include "cutlass/cutlass.h"
#include "cutlass/gemm/collective/collective_builder.hpp"
#include "cutlass/gemm/device/gemm_universal_adapter.h"
#include "cutlass/gemm/kernel/gemm_universal.hpp"
#include "cutlass/epilogue/collective/collective_builder.hpp"

using ElemA = cutlass::bfloat16_t;
using ElemB = cutlass::bfloat16_t;
using ElemCD = cutlass::bfloat16_t;
using Acc  = float;
using TileShape    = cute::Shape<cute::_64, cute::_8, cute::_256>;
using ClusterShape = cute::Shape<cute::_1, cute::_1, cute::_1>;

using CollectiveEpilogue = typename cutlass::epilogue::collective::CollectiveBuilder<
    cutlass::arch::Sm100, cutlass::arch::OpClassTensorOp,
    TileShape, ClusterShape,
    cutlass::epilogue::collective::EpilogueTileAuto,
    Acc, Acc,
    ElemCD, cutlass::layout::RowMajor, 128 / cutlass::sizeof_bits<ElemCD>::value,
    ElemCD, cutlass::layout::RowMajor, 128 / cutlass::sizeof_bits<ElemCD>::value,
    cutlass::epilogue::collective::EpilogueScheduleAuto
  >::CollectiveOp;

using CollectiveMainloop = typename cutlass::gemm::collective::CollectiveBuilder<
    cutlass::arch::Sm100, cutlass::arch::OpClassTensorOp,
    ElemA, cutlass::layout::RowMajor, 128 / cutlass::sizeof_bits<ElemA>::value,
    ElemB, cutlass::layout::ColumnMajor, 128 / cutlass::sizeof_bits<ElemB>::value,
    Acc,
    TileShape, ClusterShape,
    cutlass::gemm::collective::StageCountAutoCarveout<static_cast<int>(sizeof(typename CollectiveEpilogue::SharedStorage))>,
    cutlass::gemm::collective::KernelScheduleAuto
  >::CollectiveOp;

using GemmKernel = cutlass::gemm::kernel::GemmUniversal<
    cute::Shape<int,int,int,int>,
    CollectiveMainloop,
    CollectiveEpilogue
>;
using Gemm = cutlass::gemm::device::GemmUniversalAdapter<GemmKernel>;

// Force the device kernel symbol into the cubin without needing a host main.
auto* _anchor = &cutlass::device_kernel<GemmKernel>;


// ===== COMPILED SASS (sm_100a) =====

	.target	sm_100a

	.elftype	@"ET_EXEC"


//--------------------- .note.nv.tkinfo           --------------------------
	.section	.note.nv.tkinfo,"",@"SHT_NOTE"
	.sectionflags	@"SHF_NOTE_NV_TKINFO"
	.tkinfo
        /*0018*/ 	.word	0x00000002
        /*0030*/ 	.string	""
        /*0030*/ 	.string	"ptxas"
        /*0030*/ 	.string	"Cuda compilation tools, release 13.0, V13.0.88"
        /*0030*/ 	.string	"Build cuda_13.0.r13.0/compiler.36424714_0"
        /*0030*/ 	.string	"-arch sm_100a -m 64 "



//--------------------- .note.nv.cuinfo           --------------------------
	.section	.note.nv.cuinfo,"",@"SHT_NOTE"
	.sectionflags	@"SHF_NOTE_NV_CUINFO"
        /*0018*/ 	.short	0x0002
        /*001a*/ 	.short	0x0064
        /*001c*/ 	.short	0x0082
	.zero		2


//--------------------- .nv.info                  --------------------------
	.section	.nv.info,"",@"SHT_CUDA_INFO"
	.align	4


	//----- nvinfo : EIATTR_REGCOUNT
	.align		4
        /*0000*/ 	.byte	0x04, 0x2f
        /*0002*/ 	.short	(.L_16 - .L_15)
	.align		4
.L_15:
        /*0004*/ 	.word	index@(_ZN7cutlass13device_kernelINS_4gemm6kernel13GemmUniversalIN4cute5tupleIJiiiiEEENS1_10collective13CollectiveMmaINS1_35MainloopSm100TmaUmmaWarpSpecializedILi6ELi2ELi4ENS5_IJNS4_1CILi1EEESB_SB_EEEEENS5_IJNSA_ILi64EEENSA_ILi8EEENSA_ILi256EEEEEENS_10bfloat16_tENS5_IJlSB_lEEESI_SJ_NS4_8TiledMMAINS4_8MMA_AtomIJNS4_20SM100_MMA_F16BF16_SSISI_SI_fLi64ELi8ELNS4_4UMMA5MajorE0ELSO_0ELNSN_7ScaleInE0ELSP_0EEEEEENS4_6LayoutISC_NS5_IJNSA_ILi0EEEST_ST_EEEEENS5_IJNS4_10UnderscoreESW_SW_EEEEENS4_13SM90_TMA_LOADENS4_14ComposedLayoutINS4_7SwizzleILi3ELi4ELi3EEENS4_18smem_ptr_flag_bitsILi16EEENSS_INS5_IJSF_SE_EEENS5_IJSE_SB_EEEEEEEvNS4_8identityESZ_S18_vS19_EENS_8epilogue10collective18CollectiveEpilogueINS1B_23Sm100TmaWarpSpecializedILi2ELi1ELi4ELb1ELb0EEEJSH_NS5_IJNSS_ISE_SB_EENSS_ISF_SB_EEEEESI_SJ_SI_SJ_NS1B_6fusion15FusionCallbacksIS1F_NS1J_17LinearCombinationISI_fSI_fLNS_15FloatRoundStyleE2EEESH_S1I_JEEENS4_5SM1004TMEM4LOAD26SM100_TMEM_LOAD_16dp256b1xESZ_NS10_INS11_ILi0ELi4ELi3EEES14_NSS_INS5_IJSF_SF_EEENS5_IJSF_SB_EEEEEEENS4_17SM75_U32x2_LDSM_NENS4_14SM90_TMA_STOREES1X_NS4_17SM90_U32x2_STSM_NENS4_39AutoVectorizingCopyWithAssumedAlignmentILi128EEEEEEvvEEEEvNT_6ParamsE)
        /*0008*/ 	.word	0x0000003b


	//----- nvinfo : EIATTR_FRAME_SIZE
	.align		4
.L_16:
        /*000c*/ 	.byte	0x04, 0x11
        /*000e*/ 	.short	(.L_18 - .L_17)
	.align		4
.L_17:
        /*0010*/ 	.word	index@($__internal_2_$__cuda_sm10x_tcgen05_guardrail_trap_unallocated_columns_being_dealloced)
        /*0014*/ 	.word	0x00000000


	//----- nvinfo : EIATTR_FRAME_SIZE
	.align		4
.L_18:
        /*0018*/ 	.byte	0x04, 0x11
        /*001a*/ 	.short	(.L_20 - .L_19)
	.align		4
.L_19:
        /*001c*/ 	.word	index@($__internal_1_$__cuda_sm10x_tcgen05_guardrail_trap_phase_invalid_during_alloc)
        /*0020*/ 	.word	0x00000000


	//----- nvinfo : EIATTR_FRAME_SIZE
	.align		4
.L_20:
        /*0024*/ 	.byte	0x04, 0x11
        /*0026*/ 	.short	(.L_22 - .L_21)
	.align		4
.L_21:
        /*0028*/ 	.word	index@($__internal_0_$__cuda_sm10x_tcgen05_guardrail_trap_col_being_dealloced_not_returned_by_alloc)
        /*002c*/ 	.word	0x00000000


	//----- nvinfo : EIATTR_FRAME_SIZE
	.align		4
.L_22:
        /*0030*/ 	.byte	0x04, 0x11
        /*0032*/ 	.short	(.L_24 - .L_23)
	.align		4
.L_23:
        /*0034*/ 	.word	index@(_ZN7cutlass13device_kernelINS_4gemm6kernel13GemmUniversalIN4cute5tupleIJiiiiEEENS1_10collective13CollectiveMmaINS1_35MainloopSm100TmaUmmaWarpSpecializedILi6ELi2ELi4ENS5_IJNS4_1CILi1EEESB_SB_EEEEENS5_IJNSA_ILi64EEENSA_ILi8EEENSA_ILi256EEEEEENS_10bfloat16_tENS5_IJlSB_lEEESI_SJ_NS4_8TiledMMAINS4_8MMA_AtomIJNS4_20SM100_MMA_F16BF16_SSISI_SI_fLi64ELi8ELNS4_4UMMA5MajorE0ELSO_0ELNSN_7ScaleInE0ELSP_0EEEEEENS4_6LayoutISC_NS5_IJNSA_ILi0EEEST_ST_EEEEENS5_IJNS4_10UnderscoreESW_SW_EEEEENS4_13SM90_TMA_LOADENS4_14ComposedLayoutINS4_7SwizzleILi3ELi4ELi3EEENS4_18smem_ptr_flag_bitsILi16EEENSS_INS5_IJSF_SE_EEENS5_IJSE_SB_EEEEEEEvNS4_8identityESZ_S18_vS19_EENS_8epilogue10collective18CollectiveEpilogueINS1B_23Sm100TmaWarpSpecializedILi2ELi1ELi4ELb1ELb0EEEJSH_NS5_IJNSS_ISE_SB_EENSS_ISF_SB_EEEEESI_SJ_SI_SJ_NS1B_6fusion15FusionCallbacksIS1F_NS1J_17LinearCombinationISI_fSI_fLNS_15FloatRoundStyleE2EEESH_S1I_JEEENS4_5SM1004TMEM4LOAD26SM100_TMEM_LOAD_16dp256b1xESZ_NS10_INS11_ILi0ELi4ELi3EEES14_NSS_INS5_IJSF_SF_EEENS5_IJSF_SB_EEEEEEENS4_17SM75_U32x2_LDSM_NENS4_14SM90_TMA_STOREES1X_NS4_17SM90_U32x2_STSM_NENS4_39AutoVectorizingCopyWithAssumedAlignmentILi128EEEEEEvvEEEEvNT_6ParamsE)
        /*0038*/ 	.word	0x00000000


	//----- nvinfo : EIATTR_MIN_STACK_SIZE
	.align		4
.L_24:
        /*003c*/ 	.byte	0x04, 0x12
        /*003e*/ 	.short	(.L_26 - .L_25)
	.align		4
.L_25:
        /*0040*/ 	.word	index@(_ZN7cutlass13device_kernelINS_4gemm6kernel13GemmUniversalIN4cute5tupleIJiiiiEEENS1_10collective13CollectiveMmaINS1_35MainloopSm100TmaUmmaWarpSpecializedILi6ELi2ELi4ENS5_IJNS4_1CILi1EEESB_SB_EEEEENS5_IJNSA_ILi64EEENSA_ILi8EEENSA_ILi256EEEEEENS_10bfloat16_tENS5_IJlSB_lEEESI_SJ_NS4_8TiledMMAINS4_8MMA_AtomIJNS4_20SM100_MMA_F16BF16_SSISI_SI_fLi64ELi8ELNS4_4UMMA5MajorE0ELSO_0ELNSN_7ScaleInE0ELSP_0EEEEEENS4_6LayoutISC_NS5_IJNSA_ILi0EEEST_ST_EEEEENS5_IJNS4_10UnderscoreESW_SW_EEEEENS4_13SM90_TMA_LOADENS4_14ComposedLayoutINS4_7SwizzleILi3ELi4ELi3EEENS4_18smem_ptr_flag_bitsILi16EEENSS_INS5_IJSF_SE_EEENS5_IJSE_SB_EEEEEEEvNS4_8identityESZ_S18_vS19_EENS_8epilogue10collective18CollectiveEpilogueINS1B_23Sm100TmaWarpSpecializedILi2ELi1ELi4ELb1ELb0EEEJSH_NS5_IJNSS_ISE_SB_EENSS_ISF_SB_EEEEESI_SJ_SI_SJ_NS1B_6fusion15FusionCallbacksIS1F_NS1J_17LinearCombinationISI_fSI_fLNS_15FloatRoundStyleE2EEESH_S1I_JEEENS4_5SM1004TMEM4LOAD26SM100_TMEM_LOAD_16dp256b1xESZ_NS10_INS11_ILi0ELi4ELi3EEES14_NSS_INS5_IJSF_SF_EEENS5_IJSF_SB_EEEEEEENS4_17SM75_U32x2_LDSM_NENS4_14SM90_TMA_STOREES1X_NS4_17SM90_U32x2_STSM_NENS4_39AutoVectorizingCopyWithAssumedAlignmentILi128EEEEEEvvEEEEvNT_6ParamsE)
        /*0044*/ 	.word	0x00000000
.L_26:


//--------------------- .nv.compat                --------------------------
	.section	.nv.compat,"",@"SHT_CUDA_COMPAT_INFO"
	.align	4
        /*0000*/ 	.byte	0x02, 0x09, 0x01, 0x00, 0x02, 0x02, 0x02, 0x00, 0x02, 0x05, 0x05, 0x00, 0x03, 0x07, 0x01, 0x01
        /*0010*/ 	.byte	0x02, 0x03, 0x01, 0x00, 0x02, 0x06, 0x01, 0x00, 0x04, 0x0b, 0x08, 0x00, 0x09, 0x00, 0x00, 0x00
        /*0020*/ 	.byte	0x00, 0x00, 0x00, 0x00


//--------------------- .nv.info._ZN7cutlass13device_kernelINS_4gemm6kernel13GemmUniversalIN4cute5tupleIJiiiiEEENS1_10collective13CollectiveMmaINS1_35MainloopSm100TmaUmmaWarpSpecializedILi6ELi2ELi4ENS5_IJNS4_1CILi1EEESB_SB_EEEEENS5_IJNSA_ILi64EEENSA_ILi8EEENSA_ILi256EEEEEENS_10bfloat16_tENS5_IJlSB_lEEESI_SJ_NS4_8TiledMMAINS4_8MMA_AtomIJNS4_20SM100_MMA_F16BF16_SSISI_SI_fLi64ELi8ELNS4_4UMMA5MajorE0ELSO_0ELNSN_7ScaleInE0ELSP_0EEEEEENS4_6LayoutISC_NS5_IJNSA_ILi0EEEST_ST_EEEEENS5_IJNS4_10UnderscoreESW_SW_EEEEENS4_13SM90_TMA_LOADENS4_14ComposedLayoutINS4_7SwizzleILi3ELi4ELi3EEENS4_18smem_ptr_flag_bitsILi16EEENSS_INS5_IJSF_SE_EEENS5_IJSE_SB_EEEEEEEvNS4_8identityESZ_S18_vS19_EENS_8epilogue10collective18CollectiveEpilogueINS1B_23Sm100TmaWarpSpecializedILi2ELi1ELi4ELb1ELb0EEEJSH_NS5_IJNSS_ISE_SB_EENSS_ISF_SB_EEEEESI_SJ_SI_SJ_NS1B_6fusion15FusionCallbacksIS1F_NS1J_17LinearCombinationISI_fSI_fLNS_15FloatRoundStyleE2EEESH_S1I_JEEENS4_5SM1004TMEM4LOAD26SM100_TMEM_LOAD_16dp256b1xESZ_NS10_INS11_ILi0ELi4ELi3EEES14_NSS_INS5_IJSF_SF_EEENS5_IJSF_SB_EEEEEEENS4_17SM75_U32x2_LDSM_NENS4_14SM90_TMA_STOREES1X_NS4_17SM90_U32x2_STSM_NENS4_39AutoVectorizingCopyWithAssumedAlignmentILi128EEEEEEvvEEEEvNT_6ParamsE --------------------------
	.section	.nv.info._ZN7cutlass13device_kernelINS_4gemm6kernel13GemmUniversalIN4cute5tupleIJiiiiEEENS1_10collective13CollectiveMmaINS1_35MainloopSm100TmaUmmaWarpSpecializedILi6ELi2ELi4ENS5_IJNS4_1CILi1EEESB_SB_EEEEENS5_IJNSA_ILi64EEENSA_ILi8EEENSA_ILi256EEEEEENS_10bfloat16_tENS5_IJlSB_lEEESI_SJ_NS4_8TiledMMAINS4_8MMA_AtomIJNS4_20SM100_MMA_F16BF16_SSISI_SI_fLi64ELi8ELNS4_4UMMA5MajorE0ELSO_0ELNSN_7ScaleInE0ELSP_0EEEEEENS4_6LayoutISC_NS5_IJNSA_ILi0EEEST_ST_EEEEENS5_IJNS4_10UnderscoreESW_SW_EEEEENS4_13SM90_TMA_LOADENS4_14ComposedLayoutINS4_7SwizzleILi3ELi4ELi3EEENS4_18smem_ptr_flag_bitsILi16EEENSS_INS5_IJSF_SE_EEENS5_IJSE_SB_EEEEEEEvNS4_8identityESZ_S18_vS19_EENS_8epilogue10collective18CollectiveEpilogueINS1B_23Sm100TmaWarpSpecializedILi2ELi1ELi4ELb1ELb0EEEJSH_NS5_IJNSS_ISE_SB_EENSS_ISF_SB_EEEEESI_SJ_SI_SJ_NS1B_6fusion15FusionCallbacksIS1F_NS1J_17LinearCombinationISI_fSI_fLNS_15FloatRoundStyleE2EEESH_S1I_JEEENS4_5SM1004TMEM4LOAD26SM100_TMEM_LOAD_16dp256b1xESZ_NS10_INS11_ILi0ELi4ELi3EEES14_NSS_INS5_IJSF_SF_EEENS5_IJSF_SB_EEEEEEENS4_17SM75_U32x2_LDSM_NENS4_14SM90_TMA_STOREES1X_NS4_17SM90_U32x2_STSM_NENS4_39AutoVectorizingCopyWithAssumedAlignmentILi128EEEEEEvvEEEEvNT_6ParamsE,"",@"SHT_CUDA_INFO"
	.sectionflags	@""
	.align	4


	//----- nvinfo : EIATTR_CUDA_API_VERSION
	.align		4
        /*0000*/ 	.byte	0x04, 0x37
        /*0002*/ 	.short	(.L_28 - .L_27)
.L_27:
        /*0004*/ 	.word	0x00000082


	//----- nvinfo : EIATTR_KPARAM_INFO
	.align		4
.L_28:
        /*0008*/ 	.byte	0x04, 0x17
        /*000a*/ 	.short	(.L_30 - .L_29)
.L_29:
        /*000c*/ 	.word	0x00000000
        /*0010*/ 	.short	0x0000
        /*0012*/ 	.short	0x0000
        /*0014*/ 	.byte	0x00, 0xf0, 0x01, 0x20


	//----- nvinfo : EIATTR_AT_ENTRY_FRAGMENTS
	.align		4
.L_30:
        /*0018*/ 	.byte	0x04, 0x4f
        /*001a*/ 	.short	(.L_32 - .L_31)


	//   ....[0]....
.L_31:
        /*001c*/ 	.word	0x00000006


	//----- nvinfo : EIATTR_RESERVED_SMEM_USED
	.align		4
.L_32:
        /*0020*/ 	.byte	0x01, 0x41
	.zero		2


	//----- nvinfo : EIATTR_SPARSE_MMA_MASK
	.align		4
        /*0024*/ 	.byte	0x03, 0x50
        /*0026*/ 	.short	0x0000


	//----- nvinfo : EIATTR_TCGEN05_1CTA_USED
	.align		4
        /*0028*/ 	.byte	0x01, 0x51
	.zero		2


	//----- nvinfo : EIATTR_MAXREG_COUNT
	.align		4
        /*002c*/ 	.byte	0x03, 0x1b
        /*002e*/ 	.short	0x00ff


	//----- nvinfo : EIATTR_NUM_BARRIERS
	.align		4
        /*0030*/ 	.byte	0x02, 0x4c
        /*0032*/ 	.byte	0x07
	.zero		1


	//----- nvinfo : EIATTR_EXTERNS
	.align		4
        /*0034*/ 	.byte	0x04, 0x0f
        /*0036*/ 	.short	(.L_34 - .L_33)


	//   ....[0]....
	.align		4
.L_33:
        /*0038*/ 	.word	index@(__assertfail)


	//----- nvinfo : EIATTR_MERCURY_ISA_VERSION
	.align		4
.L_34:
        /*003c*/ 	.byte	0x03, 0x5f
        /*003e*/ 	.short	0x0101


	//----- nvinfo : EIATTR_INT_WARP_WIDE_INSTR_OFFSETS
	.align		4
        /*0040*/ 	.byte	0x04, 0x31
        /*0042*/ 	.short	(.L_36 - .L_35)


	//   ....[0]....
.L_35:
        /*0044*/ 	.word	0x00002280


	//   ....[1]....
        /*0048*/ 	.word	0x000042f0


	//   ....[2]....
        /*004c*/ 	.word	0x00004310


	//   ....[3]....
        /*0050*/ 	.word	0x00004340


	//   ....[4]....
        /*0054*/ 	.word	0x00004d50


	//   ....[5]....
        /*0058*/ 	.word	0x00004e00


	//----- nvinfo : EIATTR_COOP_GROUP_MASK_REGIDS
	.align		4
.L_36:
        /*005c*/ 	.byte	0x04, 0x29
        /*005e*/ 	.short	(.L_38 - .L_37)


	//   ....[0]....
.L_37:
        /*0060*/ 	.word	0xffffffff


	//   ....[1]....
        /*0064*/ 	.word	0xffffffff


	//   ....[2]....
        /*0068*/ 	.word	0xffffffff


	//   ....[3]....
        /*006c*/ 	.word	0xffffffff


	//   ....[4]....
        /*0070*/ 	.word	0xffffffff


	//   ....[5]....
        /*0074*/ 	.word	0xffffffff


	//   ....[6]....
        /*0078*/ 	.word	0xffffffff


	//   ....[7]....
        /*007c*/ 	.word	0xffffffff


	//   ....[8]....
        /*0080*/ 	.word	0xffffffff


	//   ....[9]....
        /*0084*/ 	.word	0xffffffff


	//   ....[10]....
        /*0088*/ 	.word	0xffffffff


	//   ....[11]....
        /*008c*/ 	.word	0xffffffff


	//   ....[12]....
        /*0090*/ 	.word	0xffffffff


	//----- nvinfo : EIATTR_COOP_GROUP_INSTR_OFFSETS
	.align		4
.L_38:
        /*0094*/ 	.byte	0x04, 0x28
        /*0096*/ 	.short	(.L_40 - .L_39)


	//   ....[0]....
.L_39:
        /*0098*/ 	.word	0x00000090


	//   ....[1]....
        /*009c*/ 	.word	0x000004c0


	//   ....[2]....
        /*00a0*/ 	.word	0x00000670


	//   ....[3]....
        /*00a4*/ 	.word	0x000007d0


	//   ....[4]....
        /*00a8*/ 	.word	0x000008d0


	//   ....[5]....
        /*00ac*/ 	.word	0x00000a40


	//   ....[6]....
        /*00b0*/ 	.word	0x00000be0


	//   ....[7]....
        /*00b4*/ 	.word	0x00002160


	//   ....[8]....
        /*00b8*/ 	.word	0x00003060


	//   ....[9]....
        /*00bc*/ 	.word	0x00003270


	//   ....[10]....
        /*00c0*/ 	.word	0x000032a0


	//   ....[11]....
        /*00c4*/ 	.word	0x000041c0


	//   ....[12]....
        /*00c8*/ 	.word	0x00004400


	//----- nvinfo : EIATTR_VRC_CTA_INIT_COUNT
	.align		4
.L_40:
        /*00cc*/ 	.byte	0x02, 0x4a
        /*00ce*/ 	.byte	0x80
	.zero		1


	//----- nvinfo : EIATTR_SYSCALL_OFFSETS
	.align		4
        /*00d0*/ 	.byte	0x04, 0x46
        /*00d2*/ 	.short	(.L_42 - .L_41)


	//   ....[0]....
.L_41:
        /*00d4*/ 	.word	0x00005f00


	//----- nvinfo : EIATTR_MBARRIER_INSTR_OFFSETS
	.align		4
.L_42:
        /*00d8*/ 	.byte	0x04, 0x39
        /*00da*/ 	.short	(.L_44 - .L_43)


	//   ....[0]....
.L_43:
        /*00dc*/ 	.word	0x000005a0
        /*00e0*/ 	.word	0x000000ff
        /*00e4*/ 	.word	0x00000000
        /*00e8*/ 	.short	0x0100
        /*00ea*/ 	.byte	0x04
	.zero		1


	//   ....[1]....
        /*00ec*/ 	.word	0x000005b0
        /*00f0*/ 	.word	0x000000ff
        /*00f4*/ 	.word	0x00000030
        /*00f8*/ 	.short	0x0100
        /*00fa*/ 	.byte	0x04
	.zero		1


	//   ....[2]....
        /*00fc*/ 	.word	0x000005c0
        /*0100*/ 	.word	0x000000ff
        /*0104*/ 	.word	0x00000008
        /*0108*/ 	.short	0x0100
        /*010a*/ 	.byte	0x04
	.zero		1


	//   ....[3]....
        /*010c*/ 	.word	0x000005d0
        /*0110*/ 	.word	0x000000ff
        /*0114*/ 	.word	0x00000038
        /*0118*/ 	.short	0x0100
        /*011a*/ 	.byte	0x04
	.zero		1


	//   ....[4]....
        /*011c*/ 	.word	0x000005e0
        /*0120*/ 	.word	0x000000ff
        /*0124*/ 	.word	0x00000010
        /*0128*/ 	.short	0x0100
        /*012a*/ 	.byte	0x04
	.zero		1


	//   ....[5]....
        /*012c*/ 	.word	0x000005f0
        /*0130*/ 	.word	0x000000ff
        /*0134*/ 	.word	0x00000040
        /*0138*/ 	.short	0x0100
        /*013a*/ 	.byte	0x04
	.zero		1


	//   ....[6]....
        /*013c*/ 	.word	0x00000600
        /*0140*/ 	.word	0x000000ff
        /*0144*/ 	.word	0x00000018
        /*0148*/ 	.short	0x0100
        /*014a*/ 	.byte	0x04
	.zero		1


	//   ....[7]....
        /*014c*/ 	.word	0x00000610
        /*0150*/ 	.word	0x000000ff
        /*0154*/ 	.word	0x00000048
        /*0158*/ 	.short	0x0100
        /*015a*/ 	.byte	0x04
	.zero		1


	//   ....[8]....
        /*015c*/ 	.word	0x00000620
        /*0160*/ 	.word	0x000000ff
        /*0164*/ 	.word	0x00000020
        /*0168*/ 	.short	0x0100
        /*016a*/ 	.byte	0x04
	.zero		1


	//   ....[9]....
        /*016c*/ 	.word	0x00000630
        /*0170*/ 	.word	0x000000ff
        /*0174*/ 	.word	0x00000050
        /*0178*/ 	.short	0x0100
        /*017a*/ 	.byte	0x04
	.zero		1


	//   ....[10]....
        /*017c*/ 	.word	0x00000640
        /*0180*/ 	.word	0x000000ff
        /*0184*/ 	.word	0x00000028
        /*0188*/ 	.short	0x0100
        /*018a*/ 	.byte	0x04
	.zero		1


	//   ....[11]....
        /*018c*/ 	.word	0x00000650
        /*0190*/ 	.word	0x000000ff
        /*0194*/ 	.word	0x00000058
        /*0198*/ 	.short	0x0100
        /*019a*/ 	.byte	0x04
	.zero		1


	//   ....[12]....
        /*019c*/ 	.word	0x00000780
        /*01a0*/ 	.word	0x000000ff
        /*01a4*/ 	.word	0x00000060
        /*01a8*/ 	.short	0x0100
        /*01aa*/ 	.byte	0x04
	.zero		1


	//   ....[13]....
        /*01ac*/ 	.word	0x00000790
        /*01b0*/ 	.word	0x000000ff
        /*01b4*/ 	.word	0x00000070
        /*01b8*/ 	.short	0x0100
        /*01ba*/ 	.byte	0x04
	.zero		1


	//   ....[14]....
        /*01bc*/ 	.word	0x000007a0
        /*01c0*/ 	.word	0x000000ff
        /*01c4*/ 	.word	0x00000068
        /*01c8*/ 	.short	0x0100
        /*01ca*/ 	.byte	0x04
	.zero		1


	//   ....[15]....
        /*01cc*/ 	.word	0x000007b0
        /*01d0*/ 	.word	0x000000ff
        /*01d4*/ 	.word	0x00000078
        /*01d8*/ 	.short	0x0100
        /*01da*/ 	.byte	0x04
	.zero		1


	//   ....[16]....
        /*01dc*/ 	.word	0x000008a0
        /*01e0*/ 	.word	0x000000ff
        /*01e4*/ 	.word	0x00000080
        /*01e8*/ 	.short	0x0100
        /*01ea*/ 	.byte	0x04
	.zero		1


	//   ....[17]....
        /*01ec*/ 	.word	0x000008b0
        /*01f0*/ 	.word	0x000000ff
        /*01f4*/ 	.word	0x00000088
        /*01f8*/ 	.short	0x0100
        /*01fa*/ 	.byte	0x04
	.zero		1


	//   ....[18]....
        /*01fc*/ 	.word	0x000009f0
        /*0200*/ 	.word	0x000000ff
        /*0204*/ 	.word	0x00000090
        /*0208*/ 	.short	0x0100
        /*020a*/ 	.byte	0x04
	.zero		1


	//   ....[19]....
        /*020c*/ 	.word	0x00000a00
        /*0210*/ 	.word	0x000000ff
        /*0214*/ 	.word	0x000000a0
        /*0218*/ 	.short	0x0100
        /*021a*/ 	.byte	0x04
	.zero		1


	//   ....[20]....
        /*021c*/ 	.word	0x00000a10
        /*0220*/ 	.word	0x000000ff
        /*0224*/ 	.word	0x00000098
        /*0228*/ 	.short	0x0100
        /*022a*/ 	.byte	0x04
	.zero		1


	//   ....[21]....
        /*022c*/ 	.word	0x00000a20
        /*0230*/ 	.word	0x000000ff
        /*0234*/ 	.word	0x000000a8
        /*0238*/ 	.short	0x0100
        /*023a*/ 	.byte	0x04
	.zero		1


	//   ....[22]....
        /*023c*/ 	.word	0x00000b50
        /*0240*/ 	.word	0x000000ff
        /*0244*/ 	.word	0x000000b0
        /*0248*/ 	.short	0x0100
        /*024a*/ 	.byte	0x04
	.zero		1


	//   ....[23]....
        /*024c*/ 	.word	0x00000b60
        /*0250*/ 	.word	0x000000ff
        /*0254*/ 	.word	0x000000d0
        /*0258*/ 	.short	0x0100
        /*025a*/ 	.byte	0x04
	.zero		1


	//   ....[24]....
        /*025c*/ 	.word	0x00000b70
        /*0260*/ 	.word	0x000000ff
        /*0264*/ 	.word	0x000000b8
        /*0268*/ 	.short	0x0100
        /*026a*/ 	.byte	0x04
	.zero		1


	//   ....[25]....
        /*026c*/ 	.word	0x00000b80
        /*0270*/ 	.word	0x000000ff
        /*0274*/ 	.word	0x000000d8
        /*0278*/ 	.short	0x0100
        /*027a*/ 	.byte	0x04
	.zero		1


	//   ....[26]....
        /*027c*/ 	.word	0x00000b90
        /*0280*/ 	.word	0x000000ff
        /*0284*/ 	.word	0x000000c0
        /*0288*/ 	.short	0x0100
        /*028a*/ 	.byte	0x04
	.zero		1


	//   ....[27]....
        /*028c*/ 	.word	0x00000ba0
        /*0290*/ 	.word	0x000000ff
        /*0294*/ 	.word	0x000000e0
        /*0298*/ 	.short	0x0100
        /*029a*/ 	.byte	0x04
	.zero		1


	//   ....[28]....
        /*029c*/ 	.word	0x00000bb0
        /*02a0*/ 	.word	0x000000ff
        /*02a4*/ 	.word	0x000000c8
        /*02a8*/ 	.short	0x0100
        /*02aa*/ 	.byte	0x04
	.zero		1


	//   ....[29]....
        /*02ac*/ 	.word	0x00000bc0
        /*02b0*/ 	.word	0x000000ff
        /*02b4*/ 	.word	0x000000e8
        /*02b8*/ 	.short	0x0100
        /*02ba*/ 	.byte	0x04
	.zero		1


	//   ....[30]....
        /*02bc*/ 	.word	0x00000cb0
        /*02c0*/ 	.word	0x000000ff
        /*02c4*/ 	.word	0x000000f0
        /*02c8*/ 	.short	0x0100
        /*02ca*/ 	.byte	0x04
	.zero		1


	//   ....[31]....
        /*02cc*/ 	.word	0x00000cc0
        /*02d0*/ 	.word	0x000000ff
        /*02d4*/ 	.word	0x00000100
        /*02d8*/ 	.short	0x0100
        /*02da*/ 	.byte	0x04
	.zero		1


	//   ....[32]....
        /*02dc*/ 	.word	0x00000cd0
        /*02e0*/ 	.word	0x000000ff
        /*02e4*/ 	.word	0x000000f8
        /*02e8*/ 	.short	0x0100
        /*02ea*/ 	.byte	0x04
	.zero		1


	//   ....[33]....
        /*02ec*/ 	.word	0x00000ce0
        /*02f0*/ 	.word	0x000000ff
        /*02f4*/ 	.word	0x00000108
        /*02f8*/ 	.short	0x0100
        /*02fa*/ 	.byte	0x04
	.zero		1


	//   ....[34]....
        /*02fc*/ 	.word	0x000015c0
        /*0300*/ 	.word	0x00000003
        /*0304*/ 	.word	0x00000100
        /*0308*/ 	.short	0x010a
        /*030a*/ 	.byte	0xff
	.zero		1


	//   ....[35]....
        /*030c*/ 	.word	0x000015f0
        /*0310*/ 	.word	0x00000003
        /*0314*/ 	.word	0x000000f0
        /*0318*/ 	.short	0x0101
        /*031a*/ 	.byte	0xff
	.zero		1


	//   ....[36]....
        /*031c*/ 	.word	0x000016c0
        /*0320*/ 	.word	0x000000ff
        /*0324*/ 	.word	0x00000030
        /*0328*/ 	.short	0x010a
        /*032a*/ 	.byte	0x04
	.zero		1


	//   ....[37]....
        /*032c*/ 	.word	0x00001760
        /*0330*/ 	.word	0x000000ff
        /*0334*/ 	.word	0x00000030
        /*0338*/ 	.short	0x010a
        /*033a*/ 	.byte	0x39
	.zero		1


	//   ....[38]....
        /*033c*/ 	.word	0x00001860
        /*0340*/ 	.word	0x000000ff
        /*0344*/ 	.word	0x00000030
        /*0348*/ 	.short	0x010a
        /*034a*/ 	.byte	0x04
	.zero		1


	//   ....[39]....
        /*034c*/ 	.word	0x00001c20
        /*0350*/ 	.word	0x000000ff
        /*0354*/ 	.word	0x00000088
        /*0358*/ 	.short	0x0101
        /*035a*/ 	.byte	0x0d
	.zero		1


	//   ....[40]....
        /*035c*/ 	.word	0x00001c40
        /*0360*/ 	.word	0x000000ff
        /*0364*/ 	.word	0x00000030
        /*0368*/ 	.short	0x010a
        /*036a*/ 	.byte	0x04
	.zero		1


	//   ....[41]....
        /*036c*/ 	.word	0x00001cc0
        /*0370*/ 	.word	0x000000ff
        /*0374*/ 	.word	0x00000030
        /*0378*/ 	.short	0x010a
        /*037a*/ 	.byte	0x39
	.zero		1


	//   ....[42]....
        /*037c*/ 	.word	0x00001dc0
        /*0380*/ 	.word	0x000000ff
        /*0384*/ 	.word	0x00000030
        /*0388*/ 	.short	0x010a
        /*038a*/ 	.byte	0x04
	.zero		1


	//   ....[43]....
        /*038c*/ 	.word	0x00002190
        /*0390*/ 	.word	0x00000002
        /*0394*/ 	.word	0x00000090
        /*0398*/ 	.short	0x010a
        /*039a*/ 	.byte	0xff
	.zero		1


	//   ....[44]....
        /*039c*/ 	.word	0x00002250
        /*03a0*/ 	.word	0x00000002
        /*03a4*/ 	.word	0x00000000
        /*03a8*/ 	.short	0x0101
        /*03aa*/ 	.byte	0xff
	.zero		1


	//   ....[45]....
        /*03ac*/ 	.word	0x000027b0
        /*03b0*/ 	.word	0x000000ff
        /*03b4*/ 	.word	0x00000000
        /*03b8*/ 	.short	0x010a
        /*03ba*/ 	.byte	0x04
	.zero		1


	//   ....[46]....
        /*03bc*/ 	.word	0x00002840
        /*03c0*/ 	.word	0x000000ff
        /*03c4*/ 	.word	0x00000000
        /*03c8*/ 	.short	0x010a
        /*03ca*/ 	.byte	0x05
	.zero		1


	//   ....[47]....
        /*03cc*/ 	.word	0x000028d0
        /*03d0*/ 	.word	0x000000ff
        /*03d4*/ 	.word	0x00000000
        /*03d8*/ 	.short	0x010a
        /*03da*/ 	.byte	0x05
	.zero		1


	//   ....[48]....
        /*03dc*/ 	.word	0x00002960
        /*03e0*/ 	.word	0x000000ff
        /*03e4*/ 	.word	0x00000000
        /*03e8*/ 	.short	0x010a
        /*03ea*/ 	.byte	0x05
	.zero		1


	//   ....[49]....
        /*03ec*/ 	.word	0x000029f0
        /*03f0*/ 	.word	0x000000ff
        /*03f4*/ 	.word	0x00000000
        /*03f8*/ 	.short	0x010a
        /*03fa*/ 	.byte	0x05
	.zero		1


	//   ....[50]....
        /*03fc*/ 	.word	0x00002a90
        /*0400*/ 	.word	0x00000000
        /*0404*/ 	.word	0x00000000
        /*0408*/ 	.short	0x010a
        /*040a*/ 	.byte	0xff
	.zero		1


	//   ....[51]....
        /*040c*/ 	.word	0x00002bb0
        /*0410*/ 	.word	0x00000000
        /*0414*/ 	.word	0x000000f0
        /*0418*/ 	.short	0x010a
        /*041a*/ 	.byte	0xff
	.zero		1


	//   ....[52]....
        /*041c*/ 	.word	0x00002c10
        /*0420*/ 	.word	0x00000004
        /*0424*/ 	.word	0x00000000
        /*0428*/ 	.short	0x0101
        /*042a*/ 	.byte	0xff
	.zero		1


	//   ....[53]....
        /*042c*/ 	.word	0x00002c30
        /*0430*/ 	.word	0x000000ff
        /*0434*/ 	.word	0x000000a0
        /*0438*/ 	.short	0x010a
        /*043a*/ 	.byte	0x04
	.zero		1


	//   ....[54]....
        /*043c*/ 	.word	0x00002d50
        /*0440*/ 	.word	0x00000000
        /*0444*/ 	.word	0x00000090
        /*0448*/ 	.short	0x010a
        /*044a*/ 	.byte	0xff
	.zero		1


	//   ....[55]....
        /*044c*/ 	.word	0x00002e60
        /*0450*/ 	.word	0x00000000
        /*0454*/ 	.word	0x00000000
        /*0458*/ 	.short	0x0101
        /*045a*/ 	.byte	0xff
	.zero		1


	//   ....[56]....
        /*045c*/ 	.word	0x00002ef0
        /*0460*/ 	.word	0x000000ff
        /*0464*/ 	.word	0x000000a0
        /*0468*/ 	.short	0x0106
        /*046a*/ 	.byte	0x04
	.zero		1


	//   ....[57]....
        /*046c*/ 	.word	0x00002f10
        /*0470*/ 	.word	0x000000ff
        /*0474*/ 	.word	0x000000a0
        /*0478*/ 	.short	0x010a
        /*047a*/ 	.byte	0x04
	.zero		1


	//   ....[58]....
        /*047c*/ 	.word	0x00002fa0
        /*0480*/ 	.word	0x000000ff
        /*0484*/ 	.word	0x000000a0
        /*0488*/ 	.short	0x0106
        /*048a*/ 	.byte	0x07
	.zero		1


	//   ....[59]....
        /*048c*/ 	.word	0x00002fe0
        /*0490*/ 	.word	0x00000000
        /*0494*/ 	.word	0x000000a0
        /*0498*/ 	.short	0x010a
        /*049a*/ 	.byte	0xff
	.zero		1


	//   ....[60]....
        /*049c*/ 	.word	0x000034f0
        /*04a0*/ 	.word	0x00000000
        /*04a4*/ 	.word	0x00000090
        /*04a8*/ 	.short	0x010a
        /*04aa*/ 	.byte	0xff
	.zero		1


	//   ....[61]....
        /*04ac*/ 	.word	0x00003600
        /*04b0*/ 	.word	0x00000003
        /*04b4*/ 	.word	0x00000000
        /*04b8*/ 	.short	0x0101
        /*04ba*/ 	.byte	0xff
	.zero		1


	//   ....[62]....
        /*04bc*/ 	.word	0x00003610
        /*04c0*/ 	.word	0x000000ff
        /*04c4*/ 	.word	0x00000000
        /*04c8*/ 	.short	0x010a
        /*04ca*/ 	.byte	0x04
	.zero		1


	//   ....[63]....
        /*04cc*/ 	.word	0x00003690
        /*04d0*/ 	.word	0x000000ff
        /*04d4*/ 	.word	0x000000d0
        /*04d8*/ 	.short	0x010a
        /*04da*/ 	.byte	0x4b
	.zero		1


	//   ....[64]....
        /*04dc*/ 	.word	0x00003770
        /*04e0*/ 	.word	0x000000ff
        /*04e4*/ 	.word	0x00000000
        /*04e8*/ 	.short	0x010a
        /*04ea*/ 	.byte	0x05
	.zero		1


	//   ....[65]....
        /*04ec*/ 	.word	0x000038c0
        /*04f0*/ 	.word	0x000000ff
        /*04f4*/ 	.word	0x00000000
        /*04f8*/ 	.short	0x010a
        /*04fa*/ 	.byte	0x07
	.zero		1


	//   ....[66]....
        /*04fc*/ 	.word	0x00003ff0
        /*0500*/ 	.word	0x000000ff
        /*0504*/ 	.word	0x00000000
        /*0508*/ 	.short	0x010a
        /*050a*/ 	.byte	0x04
	.zero		1


	//   ....[67]....
        /*050c*/ 	.word	0x00004080
        /*0510*/ 	.word	0x000000ff
        /*0514*/ 	.word	0x00000000
        /*0518*/ 	.short	0x010a
        /*051a*/ 	.byte	0x05
	.zero		1


	//   ....[68]....
        /*051c*/ 	.word	0x00004110
        /*0520*/ 	.word	0x000000ff
        /*0524*/ 	.word	0x00000000
        /*0528*/ 	.short	0x010a
        /*052a*/ 	.byte	0x05
	.zero		1


	//   ....[69]....
        /*052c*/ 	.word	0x000041a0
        /*0530*/ 	.word	0x000000ff
        /*0534*/ 	.word	0x00000000
        /*0538*/ 	.short	0x010a
        /*053a*/ 	.byte	0x04
	.zero		1


	//   ....[70]....
        /*053c*/ 	.word	0x000045e0
        /*0540*/ 	.word	0x00000000
        /*0544*/ 	.word	0x00000090
        /*0548*/ 	.short	0x010a
        /*054a*/ 	.byte	0xff
	.zero		1


	//   ....[71]....
        /*054c*/ 	.word	0x000046c0
        /*0550*/ 	.word	0x00000000
        /*0554*/ 	.word	0x00000000
        /*0558*/ 	.short	0x0101
        /*055a*/ 	.byte	0xff
	.zero		1


	//   ....[72]....
        /*055c*/ 	.word	0x000049e0
        /*0560*/ 	.word	0x000000ff
        /*0564*/ 	.word	0x00000088
        /*0568*/ 	.short	0x010a
        /*056a*/ 	.byte	0x07
	.zero		1


	//   ....[73]....
        /*056c*/ 	.word	0x00004bc0
        /*0570*/ 	.word	0x000000ff
        /*0574*/ 	.word	0x00000070
        /*0578*/ 	.short	0x010a
        /*057a*/ 	.byte	0x04
	.zero		1


	//   ....[74]....
        /*057c*/ 	.word	0x00004ec0
        /*0580*/ 	.word	0x000000ff
        /*0584*/ 	.word	0x00000060
        /*0588*/ 	.short	0x010b
        /*058a*/ 	.byte	0x04
	.zero		1


	//   ....[75]....
        /*058c*/ 	.word	0x00004f00
        /*0590*/ 	.word	0x000000ff
        /*0594*/ 	.word	0x00000000
        /*0598*/ 	.short	0x0101
        /*059a*/ 	.byte	0x05
	.zero		1


	//   ....[76]....
        /*059c*/ 	.word	0x00004f80
        /*05a0*/ 	.word	0x000000ff
        /*05a4*/ 	.word	0x00000000
        /*05a8*/ 	.short	0x010a
        /*05aa*/ 	.byte	0x04
	.zero		1


	//   ....[77]....
        /*05ac*/ 	.word	0x00005020
        /*05b0*/ 	.word	0x00000000
        /*05b4*/ 	.word	0x00000000
        /*05b8*/ 	.short	0x010a
        /*05ba*/ 	.byte	0xff
	.zero		1


	//   ....[78]....
        /*05bc*/ 	.word	0x00005310
        /*05c0*/ 	.word	0x00000000
        /*05c4*/ 	.word	0x00000090
        /*05c8*/ 	.short	0x010a
        /*05ca*/ 	.byte	0xff
	.zero		1


	//   ....[79]....
        /*05cc*/ 	.word	0x000053d0
        /*05d0*/ 	.word	0x00000000
        /*05d4*/ 	.word	0x00000000
        /*05d8*/ 	.short	0x0101
        /*05da*/ 	.byte	0xff
	.zero		1


	//   ....[80]....
        /*05dc*/ 	.word	0x00005b80
        /*05e0*/ 	.word	0x000000ff
        /*05e4*/ 	.word	0x00000060
        /*05e8*/ 	.short	0x010a
        /*05ea*/ 	.byte	0x04
	.zero		1


	//   ....[81]....
        /*05ec*/ 	.word	0x00005c00
        /*05f0*/ 	.word	0x000000ff
        /*05f4*/ 	.word	0x000000b0
        /*05f8*/ 	.short	0x010a
        /*05fa*/ 	.byte	0x26
	.zero		1


	//   ....[82]....
        /*05fc*/ 	.word	0x00005cb0
        /*0600*/ 	.word	0x000000ff
        /*0604*/ 	.word	0x00000060
        /*0608*/ 	.short	0x010a
        /*060a*/ 	.byte	0x04
	.zero		1


	//   ....[83]....
        /*060c*/ 	.word	0x00005de0
        /*0610*/ 	.word	0x000000ff
        /*0614*/ 	.word	0x000000b0
        /*0618*/ 	.short	0x010a
        /*061a*/ 	.byte	0x26
	.zero		1


	//   ....[84]....
        /*061c*/ 	.word	0x00005ff0
        /*0620*/ 	.word	0x000000ff
        /*0624*/ 	.word	0x00000000
        /*0628*/ 	.short	0x0101
        /*062a*/ 	.byte	0x04
	.zero		1


	//   ....[85]....
        /*062c*/ 	.word	0x000062b0
        /*0630*/ 	.word	0x000000ff
        /*0634*/ 	.word	0x00000000
        /*0638*/ 	.short	0x0101
        /*063a*/ 	.byte	0x04
	.zero		1


	//   ....[86]....
        /*063c*/ 	.word	0x00006560
        /*0640*/ 	.word	0x00000003
        /*0644*/ 	.word	0x00000100
        /*0648*/ 	.short	0x010a
        /*064a*/ 	.byte	0xff
	.zero		1


	//   ....[87]....
        /*064c*/ 	.word	0x000065c0
        /*0650*/ 	.word	0x00000002
        /*0654*/ 	.word	0x00000030
        /*0658*/ 	.short	0x010a
        /*065a*/ 	.byte	0xff
	.zero		1


	//   ....[88]....
        /*065c*/ 	.word	0x00006620
        /*0660*/ 	.word	0x00000002
        /*0664*/ 	.word	0x00000030
        /*0668*/ 	.short	0x010a
        /*066a*/ 	.byte	0xff
	.zero		1


	//   ....[89]....
        /*066c*/ 	.word	0x00006670
        /*0670*/ 	.word	0x00000002
        /*0674*/ 	.word	0x00000090
        /*0678*/ 	.short	0x010a
        /*067a*/ 	.byte	0xff
	.zero		1


	//   ....[90]....
        /*067c*/ 	.word	0x000066d0
        /*0680*/ 	.word	0x00000000
        /*0684*/ 	.word	0x00000000
        /*0688*/ 	.short	0x010a
        /*068a*/ 	.byte	0xff
	.zero		1


	//   ....[91]....
        /*068c*/ 	.word	0x00006730
        /*0690*/ 	.word	0x00000000
        /*0694*/ 	.word	0x00000000
        /*0698*/ 	.short	0x010a
        /*069a*/ 	.byte	0xff
	.zero		1


	//   ....[92]....
        /*069c*/ 	.word	0x00006790
        /*06a0*/ 	.word	0x00000000
        /*06a4*/ 	.word	0x00000000
        /*06a8*/ 	.short	0x010a
        /*06aa*/ 	.byte	0xff
	.zero		1


	//   ....[93]....
        /*06ac*/ 	.word	0x000067f0
        /*06b0*/ 	.word	0x00000000
        /*06b4*/ 	.word	0x00000000
        /*06b8*/ 	.short	0x010a
        /*06ba*/ 	.byte	0xff
	.zero		1


	//   ....[94]....
        /*06bc*/ 	.word	0x00006850
        /*06c0*/ 	.word	0x00000000
        /*06c4*/ 	.word	0x00000000
        /*06c8*/ 	.short	0x010a
        /*06ca*/ 	.byte	0xff
	.zero		1


	//   ....[95]....
        /*06cc*/ 	.word	0x000068a0
        /*06d0*/ 	.word	0x00000000
        /*06d4*/ 	.word	0x000000f0
        /*06d8*/ 	.short	0x010a
        /*06da*/ 	.byte	0xff
	.zero		1


	//   ....[96]....
        /*06dc*/ 	.word	0x00006900
        /*06e0*/ 	.word	0x00000000
        /*06e4*/ 	.word	0x000000a0
        /*06e8*/ 	.short	0x010a
        /*06ea*/ 	.byte	0xff
	.zero		1


	//   ....[97]....
        /*06ec*/ 	.word	0x00006950
        /*06f0*/ 	.word	0x00000000
        /*06f4*/ 	.word	0x00000090
        /*06f8*/ 	.short	0x010a
        /*06fa*/ 	.byte	0xff
	.zero		1


	//   ....[98]....
        /*06fc*/ 	.word	0x000069b0
        /*0700*/ 	.word	0x00000000
        /*0704*/ 	.word	0x000000a0
        /*0708*/ 	.short	0x010a
        /*070a*/ 	.byte	0xff
	.zero		1


	//   ....[99]....
        /*070c*/ 	.word	0x00006a00
        /*0710*/ 	.word	0x00000000
        /*0714*/ 	.word	0x00000090
        /*0718*/ 	.short	0x010a
        /*071a*/ 	.byte	0xff
	.zero		1


	//   ....[100]....
        /*071c*/ 	.word	0x00006a60
        /*0720*/ 	.word	0x00000003
        /*0724*/ 	.word	0x000000d0
        /*0728*/ 	.short	0x010a
        /*072a*/ 	.byte	0xff
	.zero		1


	//   ....[101]....
        /*072c*/ 	.word	0x00006ac0
        /*0730*/ 	.word	0x00000000
        /*0734*/ 	.word	0x00000000
        /*0738*/ 	.short	0x010a
        /*073a*/ 	.byte	0xff
	.zero		1


	//   ....[102]....
        /*073c*/ 	.word	0x00006b20
        /*0740*/ 	.word	0x00000000
        /*0744*/ 	.word	0x00000000
        /*0748*/ 	.short	0x010a
        /*074a*/ 	.byte	0xff
	.zero		1


	//   ....[103]....
        /*074c*/ 	.word	0x00006b80
        /*0750*/ 	.word	0x00000000
        /*0754*/ 	.word	0x00000000
        /*0758*/ 	.short	0x010a
        /*075a*/ 	.byte	0xff
	.zero		1


	//   ....[104]....
        /*075c*/ 	.word	0x00006be0
        /*0760*/ 	.word	0x00000000
        /*0764*/ 	.word	0x00000000
        /*0768*/ 	.short	0x010a
        /*076a*/ 	.byte	0xff
	.zero		1


	//   ....[105]....
        /*076c*/ 	.word	0x00006c40
        /*0770*/ 	.word	0x00000000
        /*0774*/ 	.word	0x00000000
        /*0778*/ 	.short	0x010a
        /*077a*/ 	.byte	0xff
	.zero		1


	//   ....[106]....
        /*077c*/ 	.word	0x00006c90
        /*0780*/ 	.word	0x00000000
        /*0784*/ 	.word	0x00000090
        /*0788*/ 	.short	0x010a
        /*078a*/ 	.byte	0xff
	.zero		1


	//   ....[107]....
        /*078c*/ 	.word	0x00006cf0
        /*0790*/ 	.word	0x00000000
        /*0794*/ 	.word	0x00000088
        /*0798*/ 	.short	0x010a
        /*079a*/ 	.byte	0xff
	.zero		1


	//   ....[108]....
        /*079c*/ 	.word	0x00006d50
        /*07a0*/ 	.word	0x00000003
        /*07a4*/ 	.word	0x00000070
        /*07a8*/ 	.short	0x010a
        /*07aa*/ 	.byte	0xff
	.zero		1


	//   ....[109]....
        /*07ac*/ 	.word	0x00006db0
        /*07b0*/ 	.word	0x00000000
        /*07b4*/ 	.word	0x00000000
        /*07b8*/ 	.short	0x010a
        /*07ba*/ 	.byte	0xff
	.zero		1


	//   ....[110]....
        /*07bc*/ 	.word	0x00006e00
        /*07c0*/ 	.word	0x00000000
        /*07c4*/ 	.word	0x00000090
        /*07c8*/ 	.short	0x010a
        /*07ca*/ 	.byte	0xff
	.zero		1


	//   ....[111]....
        /*07cc*/ 	.word	0x00006e60
        /*07d0*/ 	.word	0x00000000
        /*07d4*/ 	.word	0x00000060
        /*07d8*/ 	.short	0x010a
        /*07da*/ 	.byte	0xff
	.zero		1


	//   ....[112]....
        /*07dc*/ 	.word	0x00006ec0
        /*07e0*/ 	.word	0x00000003
        /*07e4*/ 	.word	0x000000b0
        /*07e8*/ 	.short	0x010a
        /*07ea*/ 	.byte	0xff
	.zero		1


	//----- nvinfo : EIATTR_NUM_MBARRIERS
	.align		4
.L_44:
        /*07ec*/ 	.byte	0x03, 0x38
        /*07ee*/ 	.short	0x0022


	//----- nvinfo : EIATTR_EXIT_INSTR_OFFSETS
	.align		4
        /*07f0*/ 	.byte	0x04, 0x1c
        /*07f2*/ 	.short	(.L_46 - .L_45)


	//   ....[0]....
.L_45:
        /*07f4*/ 	.word	0x00002ac0


	//   ....[1]....
        /*07f8*/ 	.word	0x00002fb0


	//   ....[2]....
        /*07fc*/ 	.word	0x00003010


	//   ....[3]....
        /*0800*/ 	.word	0x00004410


	//   ....[4]....
        /*0804*/ 	.word	0x00005050


	//   ....[5]....
        /*0808*/ 	.word	0x00005090


	//   ....[6]....
        /*080c*/ 	.word	0x00006490


	//   ....[7]....
        /*0810*/ 	.word	0x00006500


	//   ....[8]....
        /*0814*/ 	.word	0x00006530


	//   ....[9]....
        /*0818*/ 	.word	0x00006550


	//----- nvinfo : EIATTR_MAX_THREADS
	.align		4
.L_46:
        /*081c*/ 	.byte	0x04, 0x05
        /*081e*/ 	.short	(.L_48 - .L_47)
.L_47:
        /*0820*/ 	.word	0x00000100
        /*0824*/ 	.word	0x00000001
        /*0828*/ 	.word	0x00000001


	//----- nvinfo : EIATTR_CRS_STACK_SIZE
	.align		4
.L_48:
        /*082c*/ 	.byte	0x04, 0x1e
        /*082e*/ 	.short	(.L_50 - .L_49)
.L_49:
        /*0830*/ 	.word	0x00000000


	//----- nvinfo : EIATTR_CBANK_PARAM_SIZE
	.align		4
.L_50:
        /*0834*/ 	.byte	0x03, 0x19
        /*0836*/ 	.short	0x0800


	//----- nvinfo : EIATTR_PARAM_CBANK
	.align		4
        /*0838*/ 	.byte	0x04, 0x0a
        /*083a*/ 	.short	(.L_52 - .L_51)
	.align		4
.L_51:
        /*083c*/ 	.word	index@(.nv.constant0._ZN7cutlass13device_kernelINS_4gemm6kernel13GemmUniversalIN4cute5tupleIJiiiiEEENS1_10collective13CollectiveMmaINS1_35MainloopSm100TmaUmmaWarpSpecializedILi6ELi2ELi4ENS5_IJNS4_1CILi1EEESB_SB_EEEEENS5_IJNSA_ILi64EEENSA_ILi8EEENSA_ILi256EEEEEENS_10bfloat16_tENS5_IJlSB_lEEESI_SJ_NS4_8TiledMMAINS4_8MMA_AtomIJNS4_20SM100_MMA_F16BF16_SSISI_SI_fLi64ELi8ELNS4_4UMMA5MajorE0ELSO_0ELNSN_7ScaleInE0ELSP_0EEEEEENS4_6LayoutISC_NS5_IJNSA_ILi0EEEST_ST_EEEEENS5_IJNS4_10UnderscoreESW_SW_EEEEENS4_13SM90_TMA_LOADENS4_14ComposedLayoutINS4_7SwizzleILi3ELi4ELi3EEENS4_18smem_ptr_flag_bitsILi16EEENSS_INS5_IJSF_SE_EEENS5_IJSE_SB_EEEEEEEvNS4_8identityESZ_S18_vS19_EENS_8epilogue10collective18CollectiveEpilogueINS1B_23Sm100TmaWarpSpecializedILi2ELi1ELi4ELb1ELb0EEEJSH_NS5_IJNSS_ISE_SB_EENSS_ISF_SB_EEEEESI_SJ_SI_SJ_NS1B_6fusion15FusionCallbacksIS1F_NS1J_17LinearCombinationISI_fSI_fLNS_15FloatRoundStyleE2EEESH_S1I_JEEENS4_5SM1004TMEM4LOAD26SM100_TMEM_LOAD_16dp256b1xESZ_NS10_INS11_ILi0ELi4ELi3EEES14_NSS_INS5_IJSF_SF_EEENS5_IJSF_SB_EEEEEEENS4_17SM75_U32x2_LDSM_NENS4_14SM90_TMA_STOREES1X_NS4_17SM90_U32x2_STSM_NENS4_39AutoVectorizingCopyWithAssumedAlignmentILi128EEEEEEvvEEEEvNT_6ParamsE)
        /*0840*/ 	.short	0x0380
        /*0842*/ 	.short	0x0800


	//----- nvinfo : EIATTR_SW_WAR
	.align		4
.L_52:
        /*0844*/ 	.byte	0x04, 0x36
        /*0846*/ 	.short	(.L_54 - .L_53)
.L_53:
        /*0848*/ 	.word	0x00000008
.L_54:


//--------------------- .nv.callgraph             --------------------------
	.section	.nv.callgraph,"",@"SHT_CUDA_CALLGRAPH"
	.align	4
	.sectionentsize	8
	.align		4
        /*0000*/ 	.word	0x00000000
	.align		4
        /*0004*/ 	.word	0xffffffff
	.align		4
        /*0008*/ 	.word	index@(_ZN7cutlass13device_kernelINS_4gemm6kernel13GemmUniversalIN4cute5tupleIJiiiiEEENS1_10collective13CollectiveMmaINS1_35MainloopSm100TmaUmmaWarpSpecializedILi6ELi2ELi4ENS5_IJNS4_1CILi1EEESB_SB_EEEEENS5_IJNSA_ILi64EEENSA_ILi8EEENSA_ILi256EEEEEENS_10bfloat16_tENS5_IJlSB_lEEESI_SJ_NS4_8TiledMMAINS4_8MMA_AtomIJNS4_20SM100_MMA_F16BF16_SSISI_SI_fLi64ELi8ELNS4_4UMMA5MajorE0ELSO_0ELNSN_7ScaleInE0ELSP_0EEEEEENS4_6LayoutISC_NS5_IJNSA_ILi0EEEST_ST_EEEEENS5_IJNS4_10UnderscoreESW_SW_EEEEENS4_13SM90_TMA_LOADENS4_14ComposedLayoutINS4_7SwizzleILi3ELi4ELi3EEENS4_18smem_ptr_flag_bitsILi16EEENSS_INS5_IJSF_SE_EEENS5_IJSE_SB_EEEEEEEvNS4_8identityESZ_S18_vS19_EENS_8epilogue10collective18CollectiveEpilogueINS1B_23Sm100TmaWarpSpecializedILi2ELi1ELi4ELb1ELb0EEEJSH_NS5_IJNSS_ISE_SB_EENSS_ISF_SB_EEEEESI_SJ_SI_SJ_NS1B_6fusion15FusionCallbacksIS1F_NS1J_17LinearCombinationISI_fSI_fLNS_15FloatRoundStyleE2EEESH_S1I_JEEENS4_5SM1004TMEM4LOAD26SM100_TMEM_LOAD_16dp256b1xESZ_NS10_INS11_ILi0ELi4ELi3EEES14_NSS_INS5_IJSF_SF_EEENS5_IJSF_SB_EEEEEEENS4_17SM75_U32x2_LDSM_NENS4_14SM90_TMA_STOREES1X_NS4_17SM90_U32x2_STSM_NENS4_39AutoVectorizingCopyWithAssumedAlignmentILi128EEEEEEvvEEEEvNT_6ParamsE)
	.align		4
        /*000c*/ 	.word	index@(__assertfail)
	.align		4
        /*0010*/ 	.word	0x00000000
	.align		4
        /*0014*/ 	.word	0xfffffffe
	.align		4
        /*0018*/ 	.word	0x00000000
	.align		4
        /*001c*/ 	.word	0xfffffffd
	.align		4
        /*0020*/ 	.word	0x00000000
	.align		4
        /*0024*/ 	.word	0xfffffffc


//--------------------- .nv.constant4             --------------------------
	.section	.nv.constant4,"a",@progbits
	.align	8
	.align		8
.nv.constant4:
        /*0000*/ 	.dword	__assertfail
	.align		8
        /*0008*/ 	.dword	__unnamed_1
	.align		8
        /*0010*/ 	.dword	_ZN40_INTERNAL_192f21d1_4_k_cu_e26ba6ea_124224cuda3std3__45__cpo5beginE
	.align		8
        /*0018*/ 	.dword	_ZN40_INTERNAL_192f21d1_4_k_cu_e26ba6ea_124224cuda3std3__45__cpo3endE
	.align		8
        /*0020*/ 	.dword	_ZN40_INTERNAL_192f21d1_4_k_cu_e26ba6ea_124224cuda3std3__45__cpo6cbeginE
	.align		8
        /*0028*/ 	.dword	_ZN40_INTERNAL_192f21d1_4_k_cu_e26ba6ea_124224cuda3std3__45__cpo4cendE
	.align		8
        /*0030*/ 	.dword	_ZN40_INTERNAL_192f21d1_4_k_cu_e26ba6ea_124224cuda3std3__442_GLOBAL__N__192f21d1_4_k_cu_e26ba6ea_124226ignoreE
	.align		8
        /*0038*/ 	.dword	_ZN40_INTERNAL_192f21d1_4_k_cu_e26ba6ea_124224cuda3std3__419piecewise_constructE
	.align		8
        /*0040*/ 	.dword	_ZN40_INTERNAL_192f21d1_4_k_cu_e26ba6ea_124224cuda3std3__48in_placeE
	.align		8
        /*0048*/ 	.dword	_ZN40_INTERNAL_192f21d1_4_k_cu_e26ba6ea_124224cuda3std6ranges3__45__cpo4swapE
	.align		8
        /*0050*/ 	.dword	_ZN40_INTERNAL_192f21d1_4_k_cu_e26ba6ea_124224cuda3std6ranges3__45__cpo9iter_moveE
	.align		8
        /*0058*/ 	.dword	_ZN40_INTERNAL_192f21d1_4_k_cu_e26ba6ea_124224cute7productE
	.align		8
        /*0060*/ 	.dword	_ZN40_INTERNAL_192f21d1_4_k_cu_e26ba6ea_124224cute1_E
	.align		8
        /*0068*/ 	.dword	$str$25
	.align		8
        /*0070*/ 	.dword	$str$26


//--------------------- .text._ZN7cutlass13device_kernelINS_4gemm6kernel13GemmUniversalIN4cute5tupleIJiiiiEEENS1_10collective13CollectiveMmaINS1_35MainloopSm100TmaUmmaWarpSpecializedILi6ELi2ELi4ENS5_IJNS4_1CILi1EEESB_SB_EEEEENS5_IJNSA_ILi64EEENSA_ILi8EEENSA_ILi256EEEEEENS_10bfloat16_tENS5_IJlSB_lEEESI_SJ_NS4_8TiledMMAINS4_8MMA_AtomIJNS4_20SM100_MMA_F16BF16_SSISI_SI_fLi64ELi8ELNS4_4UMMA5MajorE0ELSO_0ELNSN_7ScaleInE0ELSP_0EEEEEENS4_6LayoutISC_NS5_IJNSA_ILi0EEEST_ST_EEEEENS5_IJNS4_10UnderscoreESW_SW_EEEEENS4_13SM90_TMA_LOADENS4_14ComposedLayoutINS4_7SwizzleILi3ELi4ELi3EEENS4_18smem_ptr_flag_bitsILi16EEENSS_INS5_IJSF_SE_EEENS5_IJSE_SB_EEEEEEEvNS4_8identityESZ_S18_vS19_EENS_8epilogue10collective18CollectiveEpilogueINS1B_23Sm100TmaWarpSpecializedILi2ELi1ELi4ELb1ELb0EEEJSH_NS5_IJNSS_ISE_SB_EENSS_ISF_SB_EEEEESI_SJ_SI_SJ_NS1B_6fusion15FusionCallbacksIS1F_NS1J_17LinearCombinationISI_fSI_fLNS_15FloatRoundStyleE2EEESH_S1I_JEEENS4_5SM1004TMEM4LOAD26SM100_TMEM_LOAD_16dp256b1xESZ_NS10_INS11_ILi0ELi4ELi3EEES14_NSS_INS5_IJSF_SF_EEENS5_IJSF_SB_EEEEEEENS4_17SM75_U32x2_LDSM_NENS4_14SM90_TMA_STOREES1X_NS4_17SM90_U32x2_STSM_NENS4_39AutoVectorizingCopyWithAssumedAlignmentILi128EEEEEEvvEEEEvNT_6ParamsE --------------------------
	.section	.text._ZN7cutlass13device_kernelINS_4gemm6kernel13GemmUniversalIN4cute5tupleIJiiiiEEENS1_10collective13CollectiveMmaINS1_35MainloopSm100TmaUmmaWarpSpecializedILi6ELi2ELi4ENS5_IJNS4_1CILi1EEESB_SB_EEEEENS5_IJNSA_ILi64EEENSA_ILi8EEENSA_ILi256EEEEEENS_10bfloat16_tENS5_IJlSB_lEEESI_SJ_NS4_8TiledMMAINS4_8MMA_AtomIJNS4_20SM100_MMA_F16BF16_SSISI_SI_fLi64ELi8ELNS4_4UMMA5MajorE0ELSO_0ELNSN_7ScaleInE0ELSP_0EEEEEENS4_6LayoutISC_NS5_IJNSA_ILi0EEEST_ST_EEEEENS5_IJNS4_10UnderscoreESW_SW_EEEEENS4_13SM90_TMA_LOADENS4_14ComposedLayoutINS4_7SwizzleILi3ELi4ELi3EEENS4_18smem_ptr_flag_bitsILi16EEENSS_INS5_IJSF_SE_EEENS5_IJSE_SB_EEEEEEEvNS4_8identityESZ_S18_vS19_EENS_8epilogue10collective18CollectiveEpilogueINS1B_23Sm100TmaWarpSpecializedILi2ELi1ELi4ELb1ELb0EEEJSH_NS5_IJNSS_ISE_SB_EENSS_ISF_SB_EEEEESI_SJ_SI_SJ_NS1B_6fusion15FusionCallbacksIS1F_NS1J_17LinearCombinationISI_fSI_fLNS_15FloatRoundStyleE2EEESH_S1I_JEEENS4_5SM1004TMEM4LOAD26SM100_TMEM_LOAD_16dp256b1xESZ_NS10_INS11_ILi0ELi4ELi3EEES14_NSS_INS5_IJSF_SF_EEENS5_IJSF_SB_EEEEEEENS4_17SM75_U32x2_LDSM_NENS4_14SM90_TMA_STOREES1X_NS4_17SM90_U32x2_STSM_NENS4_39AutoVectorizingCopyWithAssumedAlignmentILi128EEEEEEvvEEEEvNT_6ParamsE,"ax",@progbits
	.align	128
.text._ZN7cutlass13device_kernelINS_4gemm6kernel13GemmUniversalIN4cute5tupleIJiiiiEEENS1_10collective13CollectiveMmaINS1_35MainloopSm100TmaUmmaWarpSpecializedILi6ELi2ELi4ENS5_IJNS4_1CILi1EEESB_SB_EEEEENS5_IJNSA_ILi64EEENSA_ILi8EEENSA_ILi256EEEEEENS_10bfloat16_tENS5_IJlSB_lEEESI_SJ_NS4_8TiledMMAINS4_8MMA_AtomIJNS4_20SM100_MMA_F16BF16_SSISI_SI_fLi64ELi8ELNS4_4UMMA5MajorE0ELSO_0ELNSN_7ScaleInE0ELSP_0EEEEEENS4_6LayoutISC_NS5_IJNSA_ILi0EEEST_ST_EEEEENS5_IJNS4_10UnderscoreESW_SW_EEEEENS4_13SM90_TMA_LOADENS4_14ComposedLayoutINS4_7SwizzleILi3ELi4ELi3EEENS4_18smem_ptr_flag_bitsILi16EEENSS_INS5_IJSF_SE_EEENS5_IJSE_SB_EEEEEEEvNS4_8identityESZ_S18_vS19_EENS_8epilogue10collective18CollectiveEpilogueINS1B_23Sm100TmaWarpSpecializedILi2ELi1ELi4ELb1ELb0EEEJSH_NS5_IJNSS_ISE_SB_EENSS_ISF_SB_EEEEESI_SJ_SI_SJ_NS1B_6fusion15FusionCallbacksIS1F_NS1J_17LinearCombinationISI_fSI_fLNS_15FloatRoundStyleE2EEESH_S1I_JEEENS4_5SM1004TMEM4LOAD26SM100_TMEM_LOAD_16dp256b1xESZ_NS10_INS11_ILi0ELi4ELi3EEES14_NSS_INS5_IJSF_SF_EEENS5_IJSF_SB_EEEEEEENS4_17SM75_U32x2_LDSM_NENS4_14SM90_TMA_STOREES1X_NS4_17SM90_U32x2_STSM_NENS4_39AutoVectorizingCopyWithAssumedAlignmentILi128EEEEEEvvEEEEvNT_6ParamsE:
        .type           _ZN7cutlass13device_kernelINS_4gemm6kernel13GemmUniversalIN4cute5tupleIJiiiiEEENS1_10collective13CollectiveMmaINS1_35MainloopSm100TmaUmmaWarpSpecializedILi6ELi2ELi4ENS5_IJNS4_1CILi1EEESB_SB_EEEEENS5_IJNSA_ILi64EEENSA_ILi8EEENSA_ILi256EEEEEENS_10bfloat16_tENS5_IJlSB_lEEESI_SJ_NS4_8TiledMMAINS4_8MMA_AtomIJNS4_20SM100_MMA_F16BF16_SSISI_SI_fLi64ELi8ELNS4_4UMMA5MajorE0ELSO_0ELNSN_7ScaleInE0ELSP_0EEEEEENS4_6LayoutISC_NS5_IJNSA_ILi0EEEST_ST_EEEEENS5_IJNS4_10UnderscoreESW_SW_EEEEENS4_13SM90_TMA_LOADENS4_14ComposedLayoutINS4_7SwizzleILi3ELi4ELi3EEENS4_18smem_ptr_flag_bitsILi16EEENSS_INS5_IJSF_SE_EEENS5_IJSE_SB_EEEEEEEvNS4_8identityESZ_S18_vS19_EENS_8epilogue10collective18CollectiveEpilogueINS1B_23Sm100TmaWarpSpecializedILi2ELi1ELi4ELb1ELb0EEEJSH_NS5_IJNSS_ISE_SB_EENSS_ISF_SB_EEEEESI_SJ_SI_SJ_NS1B_6fusion15FusionCallbacksIS1F_NS1J_17LinearCombinationISI_fSI_fLNS_15FloatRoundStyleE2EEESH_S1I_JEEENS4_5SM1004TMEM4LOAD26SM100_TMEM_LOAD_16dp256b1xESZ_NS10_INS11_ILi0ELi4ELi3EEES14_NSS_INS5_IJSF_SF_EEENS5_IJSF_SB_EEEEEEENS4_17SM75_U32x2_LDSM_NENS4_14SM90_TMA_STOREES1X_NS4_17SM90_U32x2_STSM_NENS4_39AutoVectorizingCopyWithAssumedAlignmentILi128EEEEEEvvEEEEvNT_6ParamsE,@function
        .size           _ZN7cutlass13device_kernelINS_4gemm6kernel13GemmUniversalIN4cute5tupleIJiiiiEEENS1_10collective13CollectiveMmaINS1_35MainloopSm100TmaUmmaWarpSpecializedILi6ELi2ELi4ENS5_IJNS4_1CILi1EEESB_SB_EEEEENS5_IJNSA_ILi64EEENSA_ILi8EEENSA_ILi256EEEEEENS_10bfloat16_tENS5_IJlSB_lEEESI_SJ_NS4_8TiledMMAINS4_8MMA_AtomIJNS4_20SM100_MMA_F16BF16_SSISI_SI_fLi64ELi8ELNS4_4UMMA5MajorE0ELSO_0ELNSN_7ScaleInE0ELSP_0EEEEEENS4_6LayoutISC_NS5_IJNSA_ILi0EEEST_ST_EEEEENS5_IJNS4_10UnderscoreESW_SW_EEEEENS4_13SM90_TMA_LOADENS4_14ComposedLayoutINS4_7SwizzleILi3ELi4ELi3EEENS4_18smem_ptr_flag_bitsILi16EEENSS_INS5_IJSF_SE_EEENS5_IJSE_SB_EEEEEEEvNS4_8identityESZ_S18_vS19_EENS_8epilogue10collective18CollectiveEpilogueINS1B_23Sm100TmaWarpSpecializedILi2ELi1ELi4ELb1ELb0EEEJSH_NS5_IJNSS_ISE_SB_EENSS_ISF_SB_EEEEESI_SJ_SI_SJ_NS1B_6fusion15FusionCallbacksIS1F_NS1J_17LinearCombinationISI_fSI_fLNS_15FloatRoundStyleE2EEESH_S1I_JEEENS4_5SM1004TMEM4LOAD26SM100_TMEM_LOAD_16dp256b1xESZ_NS10_INS11_ILi0ELi4ELi3EEES14_NSS_INS5_IJSF_SF_EEENS5_IJSF_SB_EEEEEEENS4_17SM75_U32x2_LDSM_NENS4_14SM90_TMA_STOREES1X_NS4_17SM90_U32x2_STSM_NENS4_39AutoVectorizingCopyWithAssumedAlignmentILi128EEEEEEvvEEEEvNT_6ParamsE,(.L_x_144 - _ZN7cutlass13device_kernelINS_4gemm6kernel13GemmUniversalIN4cute5tupleIJiiiiEEENS1_10collective13CollectiveMmaINS1_35MainloopSm100TmaUmmaWarpSpecializedILi6ELi2ELi4ENS5_IJNS4_1CILi1EEESB_SB_EEEEENS5_IJNSA_ILi64EEENSA_ILi8EEENSA_ILi256EEEEEENS_10bfloat16_tENS5_IJlSB_lEEESI_SJ_NS4_8TiledMMAINS4_8MMA_AtomIJNS4_20SM100_MMA_F16BF16_SSISI_SI_fLi64ELi8ELNS4_4UMMA5MajorE0ELSO_0ELNSN_7ScaleInE0ELSP_0EEEEEENS4_6LayoutISC_NS5_IJNSA_ILi0EEEST_ST_EEEEENS5_IJNS4_10UnderscoreESW_SW_EEEEENS4_13SM90_TMA_LOADENS4_14ComposedLayoutINS4_7SwizzleILi3ELi4ELi3EEENS4_18smem_ptr_flag_bitsILi16EEENSS_INS5_IJSF_SE_EEENS5_IJSE_SB_EEEEEEEvNS4_8identityESZ_S18_vS19_EENS_8epilogue10collective18CollectiveEpilogueINS1B_23Sm100TmaWarpSpecializedILi2ELi1ELi4ELb1ELb0EEEJSH_NS5_IJNSS_ISE_SB_EENSS_ISF_SB_EEEEESI_SJ_SI_SJ_NS1B_6fusion15FusionCallbacksIS1F_NS1J_17LinearCombinationISI_fSI_fLNS_15FloatRoundStyleE2EEESH_S1I_JEEENS4_5SM1004TMEM4LOAD26SM100_TMEM_LOAD_16dp256b1xESZ_NS10_INS11_ILi0ELi4ELi3EEES14_NSS_INS5_IJSF_SF_EEENS5_IJSF_SB_EEEEEEENS4_17SM75_U32x2_LDSM_NENS4_14SM90_TMA_STOREES1X_NS4_17SM90_U32x2_STSM_NENS4_39AutoVectorizingCopyWithAssumedAlignmentILi128EEEEEEvvEEEEvNT_6ParamsE)
        .other          _ZN7cutlass13device_kernelINS_4gemm6kernel13GemmUniversalIN4cute5tupleIJiiiiEEENS1_10collective13CollectiveMmaINS1_35MainloopSm100TmaUmmaWarpSpecializedILi6ELi2ELi4ENS5_IJNS4_1CILi1EEESB_SB_EEEEENS5_IJNSA_ILi64EEENSA_ILi8EEENSA_ILi256EEEEEENS_10bfloat16_tENS5_IJlSB_lEEESI_SJ_NS4_8TiledMMAINS4_8MMA_AtomIJNS4_20SM100_MMA_F16BF16_SSISI_SI_fLi64ELi8ELNS4_4UMMA5MajorE0ELSO_0ELNSN_7ScaleInE0ELSP_0EEEEEENS4_6LayoutISC_NS5_IJNSA_ILi0EEEST_ST_EEEEENS5_IJNS4_10UnderscoreESW_SW_EEEEENS4_13SM90_TMA_LOADENS4_14ComposedLayoutINS4_7SwizzleILi3ELi4ELi3EEENS4_18smem_ptr_flag_bitsILi16EEENSS_INS5_IJSF_SE_EEENS5_IJSE_SB_EEEEEEEvNS4_8identityESZ_S18_vS19_EENS_8epilogue10collective18CollectiveEpilogueINS1B_23Sm100TmaWarpSpecializedILi2ELi1ELi4ELb1ELb0EEEJSH_NS5_IJNSS_ISE_SB_EENSS_ISF_SB_EEEEESI_SJ_SI_SJ_NS1B_6fusion15FusionCallbacksIS1F_NS1J_17LinearCombinationISI_fSI_fLNS_15FloatRoundStyleE2EEESH_S1I_JEEENS4_5SM1004TMEM4LOAD26SM100_TMEM_LOAD_16dp256b1xESZ_NS10_INS11_ILi0ELi4ELi3EEES14_NSS_INS5_IJSF_SF_EEENS5_IJSF_SB_EEEEEEENS4_17SM75_U32x2_LDSM_NENS4_14SM90_TMA_STOREES1X_NS4_17SM90_U32x2_STSM_NENS4_39AutoVectorizingCopyWithAssumedAlignmentILi128EEEEEEvvEEEEvNT_6ParamsE,@"STO_CUDA_ENTRY STV_DEFAULT"
_ZN7cutlass13device_kernelINS_4gemm6kernel13GemmUniversalIN4cute5tupleIJiiiiEEENS1_10collective13CollectiveMmaINS1_35MainloopSm100TmaUmmaWarpSpecializedILi6ELi2ELi4ENS5_IJNS4_1CILi1EEESB_SB_EEEEENS5_IJNSA_ILi64EEENSA_ILi8EEENSA_ILi256EEEEEENS_10bfloat16_tENS5_IJlSB_lEEESI_SJ_NS4_8TiledMMAINS4_8MMA_AtomIJNS4_20SM100_MMA_F16BF16_SSISI_SI_fLi64ELi8ELNS4_4UMMA5MajorE0ELSO_0ELNSN_7ScaleInE0ELSP_0EEEEEENS4_6LayoutISC_NS5_IJNSA_ILi0EEEST_ST_EEEEENS5_IJNS4_10UnderscoreESW_SW_EEEEENS4_13SM90_TMA_LOADENS4_14ComposedLayoutINS4_7SwizzleILi3ELi4ELi3EEENS4_18smem_ptr_flag_bitsILi16EEENSS_INS5_IJSF_SE_EEENS5_IJSE_SB_EEEEEEEvNS4_8identityESZ_S18_vS19_EENS_8epilogue10collective18CollectiveEpilogueINS1B_23Sm100TmaWarpSpecializedILi2ELi1ELi4ELb1ELb0EEEJSH_NS5_IJNSS_ISE_SB_EENSS_ISF_SB_EEEEESI_SJ_SI_SJ_NS1B_6fusion15FusionCallbacksIS1F_NS1J_17LinearCombinationISI_fSI_fLNS_15FloatRoundStyleE2EEESH_S1I_JEEENS4_5SM1004TMEM4LOAD26SM100_TMEM_LOAD_16dp256b1xESZ_NS10_INS11_ILi0ELi4ELi3EEES14_NSS_INS5_IJSF_SF_EEENS5_IJSF_SB_EEEEEEENS4_17SM75_U32x2_LDSM_NENS4_14SM90_TMA_STOREES1X_NS4_17SM90_U32x2_STSM_NENS4_39AutoVectorizingCopyWithAssumedAlignmentILi128EEEEEEvvEEEEvNT_6ParamsE:
[----:B------:R-:W1:Y:S01]  /*0000*/  LDC R1, c[0x0][0x37c] ;  /* 0x0000df00ff017b82 */ /* 0x000e620000000800 */
[----:B------:R-:W2:Y:S01]  /*0010*/  S2R R52, SR_TID.X ;  /* 0x0000000000347919 */ /* 0x000ea20000002100 */
[----:B------:R-:W3:Y:S01]  /*0020*/  LDCU.64 UR8, c[0x0][0x890] ;  /* 0x00011200ff0877ac */ /* 0x000ee20008000a00 */
[----:B------:R-:W-:Y:S02]  /*0030*/  PRMT R42, RZ, 0x7610, R42 ;  /* 0x00007610ff2a7816 */ /* 0x000fe4000000002a */
[----:B------:R-:W-:Y:S01]  /*0040*/  ELECT P5, URZ, PT ;  /* 0x0000000000ff782f */ /* 0x000fe200038a0000 */
[----:B------:R-:W4:Y:S01]  /*0050*/  LDCU.64 UR52, c[0x0][0x358] ;  /* 0x00006b00ff3477ac */ /* 0x000f220008000a00 */
[----:B---3--:R-:W-:-:S04]  /*0060*/  UISETP.NE.U32.AND UP0, UPT, UR8, URZ, UPT ;  /* 0x000000ff0800728c */ /* 0x008fc8000bf05070 */
[----:B------:R-:W-:Y:S01]  /*0070*/  UISETP.NE.AND.EX UP0, UPT, UR9, URZ, UPT, UP0 ;  /* 0x000000ff0900728c */ /* 0x000fe2000bf05300 */
[----:B--2---:R-:W-:-:S05]  /*0080*/  SHF.R.U32.HI R46, RZ, 0x5, R52 ;  /* 0x00000005ff2e7819 */ /* 0x004fca0000011634 */
[----:B------:R-:W2:Y:S02]  /*0090*/  SHFL.IDX PT, R0, R46, RZ, 0x1f ;  /* 0x00001fff2e007589 */ /* 0x000ea400000e0000 */
[----:B--2---:R-:W-:Y:S01]  /*00a0*/  R2UR UR10, R0 ;  /* 0x00000000000a72ca */ /* 0x004fe200000e0000 */
[----:B-1--4-:R-:W-:-:S14]  /*00b0*/  BRA.U UP0, `(.L_x_0) ;  /* 0x00000001002c7547 */ /* 0x012fdc000b800000 */
[----:B------:R-:W1:Y:S02]  /*00c0*/  LDCU.64 UR4, c[0x0][0x888] ;  /* 0x00011100ff0477ac */ /* 0x000e640008000a00 */
[----:B-1----:R-:W-:-:S04]  /*00d0*/  UISETP.NE.U32.AND UP0, UPT, UR4, URZ, UPT ;  /* 0x000000ff0400728c */ /* 0x002fc8000bf05070 */
[----:B------:R-:W-:-:S09]  /*00e0*/  UISETP.NE.AND.EX UP0, UPT, UR5, URZ, UPT, UP0 ;  /* 0x000000ff0500728c */ /* 0x000fd2000bf05300 */
[----:B------:R-:W-:Y:S05]  /*00f0*/  BRA.U !UP0, `(.L_x_1) ;  /* 0x0000000108147547 */ /* 0x000fea000b800000 */
[----:B------:R-:W1:Y:S02]  /*0100*/  LDC.64 R2, c[0x0][0x888] ;  /* 0x00022200ff027b82 */ /* 0x000e640000000a00 */
[----:B-1----:R-:W2:Y:S01]  /*0110*/  LDG.E R0, desc[UR52][R2.64] ;  /* 0x0000003402007981 */ /* 0x002ea2000c1e1900 */
[----:B------:R-:W-:Y:S01]  /*0120*/  HFMA2 R42, -RZ, RZ, 0, 5.9604644775390625e-08 ;  /* 0x00000001ff2a7431 */ /* 0x000fe200000001ff */
[----:B--2---:R-:W-:Y:S01]  /*0130*/  R2UR UR37, R0 ;  /* 0x00000000002572ca */ /* 0x004fe200000e0000 */
[----:B------:R-:W-:Y:S05]  /*0140*/  BRA `(.L_x_0) ;  /* 0x0000000000087947 */ /* 0x000fea0003800000 */
.L_x_1:
[----:B------:R-:W-:Y:S01]  /*0150*/  HFMA2 R42, -RZ, RZ, 0, 5.9604644775390625e-08 ;  /* 0x00000001ff2a7431 */ /* 0x000fe200000001ff */
[----:B------:R-:W1:Y:S02]  /*0160*/  LDCU UR37, c[0x0][0x880] ;  /* 0x00011000ff2577ac */ /* 0x000e640008000800 */
.L_x_0:
[----:B------:R-:W2:Y:S02]  /*0170*/  LDCU.64 UR4, c[0x0][0x8b0] ;  /* 0x00011600ff0477ac */ /* 0x000ea40008000a00 */
[----:B--2---:R-:W-:-:S04]  /*0180*/  UISETP.NE.U32.AND UP0, UPT, UR4, URZ, UPT ;  /* 0x000000ff0400728c */ /* 0x004fc8000bf05070 */
[----:B------:R-:W-:-:S09]  /*0190*/  UISETP.NE.AND.EX UP0, UPT, UR5, URZ, UPT, UP0 ;  /* 0x000000ff0500728c */ /* 0x000fd2000bf05300 */
[----:B------:R-:W-:Y:S05]  /*01a0*/  BRA.U UP0, `(.L_x_2) ;  /* 0x0000000100207547 */ /* 0x000fea000b800000 */
[----:B------:R-:W2:Y:S02]  /*01b0*/  LDCU.64 UR4, c[0x0][0x8a8] ;  /* 0x00011500ff0477ac */ /* 0x000ea40008000a00 */
[----:B--2---:R-:W-:-:S04]  /*01c0*/  UISETP.NE.U32.AND UP0, UPT, UR4, URZ, UPT ;  /* 0x000000ff0400728c */ /* 0x004fc8000bf05070 */
[----:B------:R-:W-:-:S09]  /*01d0*/  UISETP.NE.AND.EX UP0, UPT, UR5, URZ, UPT, UP0 ;  /* 0x000000ff0500728c */ /* 0x000fd2000bf05300 */
[----:B------:R-:W-:Y:S05]  /*01e0*/  BRA.U !UP0, `(.L_x_3) ;  /* 0x00000001080c7547 */ /* 0x000fea000b800000 */
[----:B------:R-:W2:Y:S02]  /*01f0*/  LDC.64 R28, c[0x0][0x8a8] ;  /* 0x00022a00ff1c7b82 */ /* 0x000ea40000000a00 */
[----:B--2---:R2:W5:Y:S01]  /*0200*/  LDG.E R28, desc[UR52][R28.64] ;  /* 0x000000341c1c7981 */ /* 0x004562000c1e1900 */
[----:B------:R-:W-:Y:S05]  /*0210*/  BRA `(.L_x_2) ;  /* 0x0000000000047947 */ /* 0x000fea0003800000 */
.L_x_3:
[----:B------:R-:W3:Y:S02]  /*0220*/  LDC R28, c[0x0][0x8a0] ;  /* 0x00022800ff1c7b82 */ /* 0x000ee40000000800 */
.L_x_2:
[----:B------:R-:W-:Y:S01]  /*0230*/  IMAD.U32 R0, RZ, RZ, UR10 ;  /* 0x0000000aff007e24 */ /* 0x000fe2000f8e00ff */
[----:B------:R-:W-:Y:S04]  /*0240*/  BSSY.RECONVERGENT B0, `(.L_x_4) ;  /* 0x000000c000007945 */ /* 0x000fe80003800200 */
[C---:B------:R-:W-:Y:S02]  /*0250*/  ISETP.NE.OR P1, PT, R0.reuse, 0x1, !P5 ;  /* 0x000000010000780c */ /* 0x040fe40006f25670 */
[----:B------:R-:W-:-:S11]  /*0260*/  ISETP.NE.OR P0, PT, R0, 0x3, !P5 ;  /* 0x000000030000780c */ /* 0x000fd60006f05670 */
[----:B------:R-:W-:Y:S05]  /*0270*/  @P1 BRA `(.L_x_5) ;  /* 0x0000000000201947 */ /* 0x000fea0003800000 */
[----:B------:R-:W4:Y:S02]  /*0280*/  LDCU.64 UR4, c[0x0][0x348] ;  /* 0x00006900ff0477ac */ /* 0x000f240008000a00 */
[----:B----4-:R-:W-:Y:S02]  /*0290*/  UIADD3 UR6, UP1, UPT, UR4, 0x80, URZ ;  /* 0x0000008004067890 */ /* 0x010fe4000ff3e0ff */
[----:B------:R-:W-:Y:S02]  /*02a0*/  UIADD3 UR4, UP0, UPT, UR4, 0x180, URZ ;  /* 0x0000018004047890 */ /* 0x000fe4000ff1e0ff */
[----:B------:R-:W-:Y:S02]  /*02b0*/  UIADD3.X UR7, UPT, UPT, URZ, UR5, URZ, UP1, !UPT ;  /* 0x00000005ff077290 */ /* 0x000fe40008ffe4ff */
[----:B------:R-:W-:-:S07]  /*02c0*/  UIADD3.X UR5, UPT, UPT, URZ, UR5, URZ, UP0, !UPT ;  /* 0x00000005ff057290 */ /* 0x000fce00087fe4ff */
[----:B------:R4:W-:Y:S02]  /*02d0*/  UTMACCTL.PF [UR6] ;  /* 0x00000000060079b9 */ /* 0x0009e40008040000 */
[----:B------:R4:W-:Y:S02]  /*02e0*/  UTMACCTL.PF [UR4] ;  /* 0x00000000040079b9 */ /* 0x0009e40008040000 */
[----:B----4-:R-:W-:Y:S01]  /*02f0*/  NOP ;  /* 0x0000000000007918 */ /* 0x010fe20000000000 */
.L_x_5:
[----:B-1----:R-:W-:Y:S05]  /*0300*/  BSYNC.RECONVERGENT B0 ;  /* 0x0000000000007941 */ /* 0x002fea0003800200 */
.L_x_4:
[----:B------:R-:W-:Y:S04]  /*0310*/  BSSY.RECONVERGENT B0, `(.L_x_6) ;  /* 0x000000a000007945 */ /* 0x000fe80003800200 */
[----:B------:R-:W-:Y:S05]  /*0320*/  @P0 BRA `(.L_x_7) ;  /* 0x0000000000200947 */ /* 0x000fea0003800000 */
[----:B------:R-:W1:Y:S02]  /*0330*/  LDCU.64 UR4, c[0x0][0x348] ;  /* 0x00006900ff0477ac */ /* 0x000e640008000a00 */
[----:B-1----:R-:W-:Y:S02]  /*0340*/  UIADD3 UR6, UP1, UPT, UR4, 0x580, URZ ;  /* 0x0000058004067890 */ /* 0x002fe4000ff3e0ff */
[----:B------:R-:W-:Y:S02]  /*0350*/  UIADD3 UR4, UP0, UPT, UR4, 0x680, URZ ;  /* 0x0000068004047890 */ /* 0x000fe4000ff1e0ff */
[----:B------:R-:W-:Y:S02]  /*0360*/  UIADD3.X UR7, UPT, UPT, URZ, UR5, URZ, UP1, !UPT ;  /* 0x00000005ff077290 */ /* 0x000fe40008ffe4ff */
[----:B------:R-:W-:-:S07]  /*0370*/  UIADD3.X UR5, UPT, UPT, URZ, UR5, URZ, UP0, !UPT ;  /* 0x00000005ff057290 */ /* 0x000fce00087fe4ff */
[----:B------:R1:W-:Y:S02]  /*0380*/  UTMACCTL.PF [UR6] ;  /* 0x00000000060079b9 */ /* 0x0003e40008040000 */
[----:B------:R1:W-:Y:S02]  /*0390*/  UTMACCTL.PF [UR4] ;  /* 0x00000000040079b9 */ /* 0x0003e40008040000 */
[----:B-1----:R-:W-:Y:S01]  /*03a0*/  NOP ;  /* 0x0000000000007918 */ /* 0x002fe20000000000 */
.L_x_7:
[----:B------:R-:W-:Y:S05]  /*03b0*/  BSYNC.RECONVERGENT B0 ;  /* 0x0000000000007941 */ /* 0x000fea0003800200 */
.L_x_6:
[----:B------:R-:W1:Y:S01]  /*03c0*/  LDCU.64 UR4, c[0x0][0x888] ;  /* 0x00011100ff0477ac */ /* 0x000e620008000a00 */
[----:B------:R-:W-:Y:S02]  /*03d0*/  UISETP.EQ.U32.AND UP1, UPT, UR8, URZ, UPT ;  /* 0x000000ff0800728c */ /* 0x000fe4000bf22070 */
[----:B------:R-:W-:Y:S02]  /*03e0*/  UPLOP3.LUT UP2, UPT, UPT, UPT, UPT, 0x80, 0x8 ;  /* 0x000000000008789c */ /* 0x000fe40003f4f070 */
[----:B-1----:R-:W-:-:S04]  /*03f0*/  UISETP.NE.U32.AND UP0, UPT, UR4, URZ, UPT ;  /* 0x000000ff0400728c */ /* 0x002fc8000bf05070 */
[----:B------:R-:W-:-:S04]  /*0400*/  UISETP.NE.AND.EX UP0, UPT, UR5, URZ, UPT, UP0 ;  /* 0x000000ff0500728c */ /* 0x000fc8000bf05300 */
[----:B------:R-:W-:-:S04]  /*0410*/  UISETP.EQ.OR.EX UP3, UPT, UR9, URZ, !UP0, UP1 ;  /* 0x000000ff0900728c */ /* 0x000fc8000c762710 */
[----:B------:R-:W-:-:S05]  /*0420*/  UP2UR UR44, UPR, URZ, 0x8 ;  /* 0x00000008ff2c7883 */ /* 0x000fca0008000000 */
[----:B------:R-:W-:Y:S07]  /*0430*/  BRA.U !UP3, `(.L_x_8) ;  /* 0x000000010b207547 */ /* 0x000fee000b800000 */
[----:B------:R-:W-:Y:S01]  /*0440*/  UISETP.NE.U32.AND UP2, UPT, UR8, URZ, UPT ;  /* 0x000000ff0800728c */ /* 0x000fe2000bf45070 */
[----:B------:R-:W-:Y:S01]  /*0450*/  FSETP.NEU.AND P0, PT, RZ, UR37, PT ;  /* 0x00000025ff007c0b */ /* 0x000fe2000bf0d000 */
[----:B------:R-:W-:Y:S02]  /*0460*/  USEL UR4, URZ, 0xffffffff, UP0 ;  /* 0xffffffffff047887 */ /* 0x000fe40008000000 */
[----:B------:R-:W-:-:S10]  /*0470*/  UISETP.NE.AND.EX UP2, UPT, UR9, URZ, UPT, UP2 ;  /* 0x000000ff0900728c */ /* 0x000fd4000bf45320 */
[----:B------:R-:W-:Y:S01]  /*0480*/  VOTEU.ANY UP1, P0 ;  /* 0x0000000000ff7886 */ /* 0x000fe20000020100 */
[----:B------:R-:W-:-:S04]  /*0490*/  @!UP2 USEL UR4, URZ, 0xffffffff, UP1 ;  /* 0xffffffffff04a887 */ /* 0x000fc80008800000 */
[----:B------:R-:W-:-:S04]  /*04a0*/  ULOP3.LUT UR4, UR4, 0x1, URZ, 0xc0, !UPT ;  /* 0x0000000104047892 */ /* 0x000fc8000f8ec0ff */
[----:B------:R-:W-:-:S11]  /*04b0*/  UISETP.NE.U32.AND UP2, UPT, UR4, 0x1, UPT ;  /* 0x000000010400788c */ /* 0x000fd6000bf45070 */
.L_x_8:
[----:B------:R-:W1:Y:S01]  /*04c0*/  SHFL.IDX PT, R2, R46, RZ, 0x1f ;  /* 0x00001fff2e027589 */ /* 0x000e6200000e0000 */
[----:B------:R-:W-:-:S04]  /*04d0*/  UISETP.NE.AND UP1, UPT, UR10, 0x2, UPT ;  /* 0x000000020a00788c */ /* 0x000fc8000bf25270 */
[----:B------:R-:W-:Y:S01]  /*04e0*/  USEL UR18, URZ, 0x1, UP1 ;  /* 0x00000001ff127887 */ /* 0x000fe20008800000 */
[----:B-1----:R-:W-:-:S13]  /*04f0*/  ISETP.NE.AND P0, PT, R2, RZ, PT ;  /* 0x000000ff0200720c */ /* 0x002fda0003f05270 */
[----:B------:R-:W-:Y:S05]  /*0500*/  @P0 BRA `(.L_x_9) ;  /* 0x0000000000580947 */ /* 0x000fea0003800000 */
[----:B------:R-:W1:Y:S01]  /*0510*/  S2UR UR4, SR_CgaCtaId ;  /* 0x00000000000479c3 */ /* 0x000e620000008800 */
[----:B------:R-:W-:Y:S01]  /*0520*/  UMOV UR5, 0x400 ;  /* 0x0000040000057882 */ /* 0x000fe20000000000 */
[----:B------:R-:W-:Y:S01]  /*0530*/  UMOV UR6, 0x1 ;  /* 0x0000000100067882 */ /* 0x000fe20000000000 */
[----:B------:R-:W-:Y:S01]  /*0540*/  ELECT P0, URZ, PT ;  /* 0x0000000000ff782f */ /* 0x000fe20003800000 */
[----:B------:R-:W-:-:S04]  /*0550*/  UIADD3 UR6, UPT, UPT, -UR6, 0x100000, URZ ;  /* 0x0010000006067890 */ /* 0x000fc8000fffe1ff */
[----:B------:R-:W-:Y:S02]  /*0560*/  USHF.L.U32 UR7, UR6, 0xb, URZ ;  /* 0x0000000b06077899 */ /* 0x000fe400080006ff */
[----:B------:R-:W-:Y:S02]  /*0570*/  USHF.L.U32 UR6, UR6, 0x1, URZ ;  /* 0x0000000106067899 */ /* 0x000fe400080006ff */
[----:B-1----:R-:W-:Y:S01]  /*0580*/  ULEA UR4, UR4, UR5, 0x18 ;  /* 0x0000000504047291 */ /* 0x002fe2000f8ec0ff */
[----:B------:R-:W1:Y:S11]  /*0590*/  FENCE.VIEW.ASYNC.S ;  /* 0x00000000000073c6 */ /* 0x000e760000000000 */
[----:B-1----:R1:W4:Y:S01]  /*05a0*/  SYNCS.EXCH.64 URZ, [UR4], UR6 ;  /* 0x0000000604ff75b2 */ /* 0x0023220008000100 */
[----:B------:R1:W1:Y:S01]  /*05b0*/  SYNCS.EXCH.64 URZ, [UR4+0x30], UR6 ;  /* 0x0000300604ff75b2 */ /* 0x0002620008000100 */
        /* <DEDUP_REMOVED lines=10> */
[----:B------:R-:W-:Y:S01]  /*0660*/  NOP ;  /* 0x0000000000007918 */ /* 0x000fe20000000000 */
.L_x_9:
[----:B------:R-:W2:Y:S01]  /*0670*/  SHFL.IDX PT, R2, R46, RZ, 0x1f ;  /* 0x00001fff2e027589 */ /* 0x000ea200000e0000 */
[----:B------:R-:W-:Y:S01]  /*0680*/  NOP ;  /* 0x0000000000007918 */ /* 0x000fe20000000000 */
[----:B--2---:R-:W-:-:S13]  /*0690*/  ISETP.NE.AND P0, PT, R2, 0x1, PT ;  /* 0x000000010200780c */ /* 0x004fda0003f05270 */
[----:B------:R-:W-:Y:S05]  /*06a0*/  @P0 BRA `(.L_x_10) ;  /* 0x0000000000480947 */ /* 0x000fea0003800000 */
[----:B-1----:R-:W1:Y:S01]  /*06b0*/  S2UR UR4, SR_CgaCtaId ;  /* 0x00000000000479c3 */ /* 0x002e620000008800 */
[----:B------:R-:W-:Y:S01]  /*06c0*/  UMOV UR5, 0x400 ;  /* 0x0000040000057882 */ /* 0x000fe20000000000 */
[----:B------:R-:W-:Y:S01]  /*06d0*/  UMOV UR8, 0x20 ;  /* 0x0000002000087882 */ /* 0x000fe20000000000 */
[----:B------:R-:W-:Y:S01]  /*06e0*/  UMOV UR6, 0x80 ;  /* 0x0000008000067882 */ /* 0x000fe20000000000 */
[----:B------:R-:W-:-:S04]  /*06f0*/  UIADD3 UR8, UPT, UPT, -UR8, 0x100000, URZ ;  /* 0x0010000008087890 */ /* 0x000fc8000fffe1ff */
[----:B------:R-:W-:Y:S02]  /*0700*/  USHF.L.U32 UR9, UR8, 0xb, URZ ;  /* 0x0000000b08097899 */ /* 0x000fe400080006ff */
[----:B------:R-:W-:Y:S02]  /*0710*/  USHF.L.U32 UR8, UR8, 0x1, URZ ;  /* 0x0000000108087899 */ /* 0x000fe400080006ff */
[----:B------:R-:W-:-:S04]  /*0720*/  UIADD3 UR6, UPT, UPT, -UR6, 0x100000, URZ ;  /* 0x0010000006067890 */ /* 0x000fc8000fffe1ff */
[----:B------:R-:W-:Y:S02]  /*0730*/  USHF.L.U32 UR7, UR6, 0xb, URZ ;  /* 0x0000000b06077899 */ /* 0x000fe400080006ff */
[----:B------:R-:W-:Y:S01]  /*0740*/  USHF.L.U32 UR6, UR6, 0x1, URZ ;  /* 0x0000000106067899 */ /* 0x000fe200080006ff */
[----:B------:R-:W-:Y:S01]  /*0750*/  ELECT P0, URZ, PT ;  /* 0x0000000000ff782f */ /* 0x000fe20003800000 */
[----:B-1----:R-:W-:Y:S01]  /*0760*/  ULEA UR4, UR4, UR5, 0x18 ;  /* 0x0000000504047291 */ /* 0x002fe2000f8ec0ff */
[----:B------:R-:W1:Y:S11]  /*0770*/  FENCE.VIEW.ASYNC.S ;  /* 0x00000000000073c6 */ /* 0x000e760000000000 */
[----:B-1----:R2:W1:Y:S01]  /*0780*/  SYNCS.EXCH.64 URZ, [UR4+0x60], UR8 ;  /* 0x0000600804ff75b2 */ /* 0x0024620008000100 */
[----:B------:R2:W1:Y:S01]  /*0790*/  SYNCS.EXCH.64 URZ, [UR4+0x70], UR6 ;  /* 0x0000700604ff75b2 */ /* 0x0004620008000100 */
[----:B------:R2:W1:Y:S01]  /*07a0*/  SYNCS.EXCH.64 URZ, [UR4+0x68], UR8 ;  /* 0x0000680804ff75b2 */ /* 0x0004620008000100 */
[----:B------:R2:W1:Y:S02]  /*07b0*/  SYNCS.EXCH.64 URZ, [UR4+0x78], UR6 ;  /* 0x0000780604ff75b2 */ /* 0x0004640008000100 */
[----:B--2---:R-:W-:Y:S01]  /*07c0*/  NOP ;  /* 0x0000000000007918 */ /* 0x004fe20000000000 */
.L_x_10:
[----:B------:R-:W2:Y:S01]  /*07d0*/  SHFL.IDX PT, R2, R46, RZ, 0x1f ;  /* 0x00001fff2e027589 */ /* 0x000ea200000e0000 */
[----:B------:R-:W-:Y:S01]  /*07e0*/  NOP ;  /* 0x0000000000007918 */ /* 0x000fe20000000000 */
[----:B--2---:R-:W-:-:S13]  /*07f0*/  ISETP.NE.AND P0, PT, R2, 0x3, PT ;  /* 0x000000030200780c */ /* 0x004fda0003f05270 */
[----:B------:R-:W-:Y:S05]  /*0800*/  @P0 BRA `(.L_x_11) ;  /* 0x0000000000300947 */ /* 0x000fea0003800000 */
[----:B-1----:R-:W1:Y:S01]  /*0810*/  S2UR UR4, SR_CgaCtaId ;  /* 0x00000000000479c3 */ /* 0x002e620000008800 */
        /* <DEDUP_REMOVED lines=8> */
[----:B-1----:R2:W1:Y:S01]  /*08a0*/  SYNCS.EXCH.64 URZ, [UR4+0x80], UR6 ;  /* 0x0000800604ff75b2 */ /* 0x0024620008000100 */
[----:B------:R2:W1:Y:S02]  /*08b0*/  SYNCS.EXCH.64 URZ, [UR4+0x88], UR6 ;  /* 0x0000880604ff75b2 */ /* 0x0004640008000100 */
[----:B--2---:R-:W-:Y:S01]  /*08c0*/  NOP ;  /* 0x0000000000007918 */ /* 0x004fe20000000000 */
.L_x_11:
[----:B------:R-:W2:Y:S01]  /*08d0*/  SHFL.IDX PT, R2, R46, RZ, 0x1f ;  /* 0x00001fff2e027589 */ /* 0x000ea200000e0000 */
[----:B------:R-:W-:Y:S01]  /*08e0*/  NOP ;  /* 0x0000000000007918 */ /* 0x000fe20000000000 */
[----:B--2---:R-:W-:-:S13]  /*08f0*/  ISETP.NE.AND P0, PT, R2, 0x4, PT ;  /* 0x000000040200780c */ /* 0x004fda0003f05270 */
[----:B------:R-:W-:Y:S05]  /*0900*/  @P0 BRA `(.L_x_12) ;  /* 0x00000000004c0947 */ /* 0x000fea0003800000 */
[----:B-1----:R-:W1:Y:S01]  /*0910*/  S2UR UR4, SR_CgaCtaId ;  /* 0x00000000000479c3 */ /* 0x002e620000008800 */
[----:B------:R-:W-:Y:S01]  /*0920*/  UMOV UR6, 0x100 ;  /* 0x0000010000067882 */ /* 0x000fe20000000000 */
[----:B------:R-:W-:Y:S01]  /*0930*/  UMOV UR5, 0x400 ;  /* 0x0000040000057882 */ /* 0x000fe20000000000 */
[----:B------:R-:W-:Y:S01]  /*0940*/  USEL UR6, UR6, 0xe0, UP2 ;  /* 0x000000e006067887 */ /* 0x000fe20009000000 */
[----:B------:R-:W-:Y:S01]  /*0950*/  UMOV UR8, 0x1 ;  /* 0x0000000100087882 */ /* 0x000fe20000000000 */
[----:B------:R-:W-:Y:S01]  /*0960*/  ELECT P0, URZ, PT ;  /* 0x0000000000ff782f */ /* 0x000fe20003800000 */
[----:B------:R-:W-:-:S04]  /*0970*/  UIADD3 UR8, UPT, UPT, -UR8, 0x100000, URZ ;  /* 0x0010000008087890 */ /* 0x000fc8000fffe1ff */
[----:B------:R-:W-:Y:S02]  /*0980*/  USHF.L.U32 UR9, UR8, 0xb, URZ ;  /* 0x0000000b08097899 */ /* 0x000fe400080006ff */
[----:B------:R-:W-:Y:S02]  /*0990*/  USHF.L.U32 UR8, UR8, 0x1, URZ ;  /* 0x0000000108087899 */ /* 0x000fe400080006ff */
[----:B------:R-:W-:-:S04]  /*09a0*/  UIADD3 UR6, UPT, UPT, -UR6, 0x100000, URZ ;  /* 0x0010000006067890 */ /* 0x000fc8000fffe1ff */
[----:B------:R-:W-:Y:S02]  /*09b0*/  USHF.L.U32 UR7, UR6, 0xb, URZ ;  /* 0x0000000b06077899 */ /* 0x000fe400080006ff */
[----:B------:R-:W-:Y:S02]  /*09c0*/  USHF.L.U32 UR6, UR6, 0x1, URZ ;  /* 0x0000000106067899 */ /* 0x000fe400080006ff */
[----:B-1----:R-:W-:Y:S01]  /*09d0*/  ULEA UR4, UR4, UR5, 0x18 ;  /* 0x0000000504047291 */ /* 0x002fe2000f8ec0ff */
[----:B------:R-:W1:Y:S11]  /*09e0*/  FENCE.VIEW.ASYNC.S ;  /* 0x00000000000073c6 */ /* 0x000e760000000000 */
[----:B-1----:R2:W1:Y:S01]  /*09f0*/  SYNCS.EXCH.64 URZ, [UR4+0x90], UR8 ;  /* 0x0000900804ff75b2 */ /* 0x0024620008000100 */
[----:B------:R2:W1:Y:S01]  /*0a00*/  SYNCS.EXCH.64 URZ, [UR4+0xa0], UR6 ;  /* 0x0000a00604ff75b2 */ /* 0x0004620008000100 */
[----:B------:R2:W1:Y:S01]  /*0a10*/  SYNCS.EXCH.64 URZ, [UR4+0x98], UR8 ;  /* 0x0000980804ff75b2 */ /* 0x0004620008000100 */
[----:B------:R2:W1:Y:S02]  /*0a20*/  SYNCS.EXCH.64 URZ, [UR4+0xa8], UR6 ;  /* 0x0000a80604ff75b2 */ /* 0x0004640008000100 */
[----:B--2---:R-:W-:Y:S01]  /*0a30*/  NOP ;  /* 0x0000000000007918 */ /* 0x004fe20000000000 */
.L_x_12:
        /* <DEDUP_REMOVED lines=20> */
[----:B------:R2:W1:Y:S01]  /*0b80*/  SYNCS.EXCH.64 URZ, [UR4+0xd8], UR6 ;  /* 0x0000d80604ff75b2 */ /* 0x0004620008000100 */
[----:B------:R2:W1:Y:S01]  /*0b90*/  SYNCS.EXCH.64 URZ, [UR4+0xc0], UR8 ;  /* 0x0000c00804ff75b2 */ /* 0x0004620008000100 */
[----:B------:R2:W1:Y:S01]  /*0ba0*/  SYNCS.EXCH.64 URZ, [UR4+0xe0], UR6 ;  /* 0x0000e00604ff75b2 */ /* 0x0004620008000100 */
[----:B------:R2:W1:Y:S01]  /*0bb0*/  SYNCS.EXCH.64 URZ, [UR4+0xc8], UR8 ;  /* 0x0000c80804ff75b2 */ /* 0x0004620008000100 */
[----:B------:R2:W1:Y:S02]  /*0bc0*/  SYNCS.EXCH.64 URZ, [UR4+0xe8], UR6 ;  /* 0x0000e80604ff75b2 */ /* 0x0004640008000100 */
[----:B--2---:R-:W-:Y:S01]  /*0bd0*/  NOP ;  /* 0x0000000000007918 */ /* 0x004fe20000000000 */
.L_x_13:
        /* <DEDUP_REMOVED lines=18> */
.L_x_14:
[----:B------:R-:W2:Y:S01]  /*0d00*/  S2UR UR5, SR_CTAID.X ;  /* 0x00000000000579c3 */ /* 0x000ea20000002500 */
[----:B------:R-:W-:-:S05]  /*0d10*/  CS2R.32 R41, SR_CgaSize ;  /* 0x0000000000297805 */ /* 0x000fca0000008a00 */
[----:B------:R-:W-:-:S05]  /*0d20*/  IMAD R41, R41, -0xa0, RZ ;  /* 0xffffff6029297824 */ /* 0x000fca00078e02ff */
[----:B-1----:R-:W-:-:S14]  /*0d30*/  R2UR UR7, R41 ;  /* 0x00000000290772ca */ /* 0x002fdc00000e0000 */
[----:B------:R-:W1:Y:S01]  /*0d40*/  LDCU UR7, c[0x0][UR7+0x2b0] ;  /* 0x00005600070777ac */ /* 0x000e620008000800 */
[----:B------:R-:W-:Y:S01]  /*0d50*/  NOP ;  /* 0x0000000000007918 */ /* 0x000fe20000000000 */
[----:B------:R-:W-:-:S05]  /*0d60*/  CS2R.32 R41, SR_CgaSize ;  /* 0x0000000000297805 */ /* 0x000fca0000008a00 */
[----:B------:R-:W-:-:S05]  /*0d70*/  IMAD R41, R41, -0xa0, RZ ;  /* 0xffffff6029297824 */ /* 0x000fca00078e02ff */
[----:B------:R-:W-:-:S14]  /*0d80*/  R2UR UR6, R41 ;  /* 0x00000000290672ca */ /* 0x000fdc00000e0000 */
[----:B------:R-:W3:Y:S01]  /*0d90*/  LDCU UR6, c[0x0][UR6+0x2b4] ;  /* 0x00005680060677ac */ /* 0x000ee20008000800 */
[----:B------:R-:W4:Y:S08]  /*0da0*/  S2UR UR4, SR_CTAID.Y ;  /* 0x00000000000479c3 */ /* 0x000f300000002600 */
[----:B------:R-:W3:Y:S01]  /*0db0*/  LDC R9, c[0x0][0xb24] ;  /* 0x0002c900ff097b82 */ /* 0x000ee20000000800 */
[----:B--2---:R-:W-:-:S02]  /*0dc0*/  I2FP.F32.U32 R4, UR5 ;  /* 0x0000000500047c45 */ /* 0x004fc40008201000 */
[----:B------:R-:W-:-:S05]  /*0dd0*/  CS2R.32 R5, SR_CgaSize ;  /* 0x0000000000057805 */ /* 0x000fca0000008a00 */
[----:B------:R-:W-:-:S06]  /*0de0*/  IMAD R5, R5, -0xa0, RZ ;  /* 0xffffff6005057824 */ /* 0x000fcc00078e02ff */
[----:B------:R-:W2:Y:S01]  /*0df0*/  LDC R5, c[0x0][R5+0x2a0] ;  /* 0x0000a80005057b82 */ /* 0x000ea20000000800 */
[----:B------:R-:W-:Y:S01]  /*0e00*/  MOV R41, UR5 ;  /* 0x0000000500297c02 */ /* 0x000fe20008000f00 */
[----:B-1----:R-:W-:Y:S01]  /*0e10*/  FMUL R4, R4, UR7 ;  /* 0x0000000704047c20 */ /* 0x002fe20008400000 */
[----:B----4-:R-:W-:Y:S02]  /*0e20*/  I2FP.F32.U32 R2, UR4 ;  /* 0x0000000400027c45 */ /* 0x010fe40008201000 */
[----:B------:R-:W-:-:S05]  /*0e30*/  CS2R.32 R3, SR_CgaSize ;  /* 0x0000000000037805 */ /* 0x000fca0000008a00 */
[----:B------:R-:W-:-:S06]  /*0e40*/  IMAD R3, R3, -0xa0, RZ ;  /* 0xffffff6003037824 */ /* 0x000fcc00078e02ff */
[----:B------:R-:W1:Y:S01]  /*0e50*/  LDC R3, c[0x0][R3+0x2a4] ;  /* 0x0000a90003037b82 */ /* 0x000e620000000800 */
[----:B------:R-:W4:Y:S01]  /*0e60*/  F2I.U32.TRUNC.NTZ R40, R4 ;  /* 0x0000000400287305 */ /* 0x000f22000020f000 */
[----:B------:R-:W-:Y:S01]  /*0e70*/  MOV R39, UR4 ;  /* 0x0000000400277c02 */ /* 0x000fe20008000f00 */
[----:B---3--:R-:W-:-:S05]  /*0e80*/  FMUL R2, R2, UR6 ;  /* 0x0000000602027c20 */ /* 0x008fca0008400000 */
[----:B------:R-:W-:Y:S01]  /*0e90*/  BAR.SYNC.DEFER_BLOCKING 0x0 ;  /* 0x0000000000007b1d */ /* 0x000fe20000010000 */
[----:B------:R-:W-:-:S05]  /*0ea0*/  ISETP.GE.AND P0, PT, R9, 0x1, PT ;  /* 0x000000010900780c */ /* 0x000fca0003f06270 */
[----:B------:R-:W3:Y:S02]  /*0eb0*/  F2I.U32.TRUNC.NTZ R38, R2 ;  /* 0x0000000200267305 */ /* 0x000ee4000020f000 */
[----:B------:R-:W1:Y:S01]  /*0ec0*/  S2UR UR60, SR_CTAID.Z ;  /* 0x00000000003c79c3 */ /* 0x000e620000002700 */
[----:B----4-:R-:W-:-:S05]  /*0ed0*/  IADD3 R40, PT, PT, -R40, RZ, RZ ;  /* 0x000000ff28287210 */ /* 0x010fca0007ffe1ff */
[----:B--2---:R-:W-:Y:S01]  /*0ee0*/  IMAD R40, R5, R40, UR5 ;  /* 0x0000000505287e24 */ /* 0x004fe2000f8e0228 */
[----:B---3--:R-:W-:-:S05]  /*0ef0*/  IADD3 R38, PT, PT, -R38, RZ, RZ ;  /* 0x000000ff26267210 */ /* 0x008fca0007ffe1ff */
[----:B-1----:R-:W-:Y:S01]  /*0f00*/  IMAD R38, R3, R38, UR4 ;  /* 0x0000000403267e24 */ /* 0x002fe2000f8e0226 */
[----:B------:R-:W-:Y:S06]  /*0f10*/  @!P0 BRA `(.L_x_15) ;  /* 0x0000000000b88947 */ /* 0x000fec0003800000 */
[----:B------:R-:W1:Y:S01]  /*0f20*/  LDC.64 R4, c[0x0][0xb18] ;  /* 0x0002c600ff047b82 */ /* 0x000e620000000a00 */
[----:B------:R-:W-:-:S07]  /*0f30*/  ISETP.NE.AND P0, PT, R9, 0x1, PT ;  /* 0x000000010900780c */ /* 0x000fce0003f05270 */
[----:B------:R-:W2:Y:S08]  /*0f40*/  LDC R10, c[0x0][0xb0c] ;  /* 0x0002c300ff0a7b82 */ /* 0x000eb00000000800 */
[----:B------:R-:W3:Y:S08]  /*0f50*/  LDC R11, c[0x0][0x370] ;  /* 0x0000dc00ff0b7b82 */ /* 0x000ef00000000800 */
[----:B------:R-:W4:Y:S01]  /*0f60*/  LDC R12, c[0x0][0x374] ;  /* 0x0000dd00ff0c7b82 */ /* 0x000f220000000800 */
[----:B-1----:R-:W-:-:S07]  /*0f70*/  ISETP.NE.AND P1, PT, R4, 0x1, PT ;  /* 0x000000010400780c */ /* 0x002fce0003f25270 */
[----:B------:R-:W3:Y:S01]  /*0f80*/  LDC.64 R6, c[0x0][0xb10] ;  /* 0x0002c400ff067b82 */ /* 0x000ee20000000a00 */
[----:B--2---:R-:W-:-:S07]  /*0f90*/  ISETP.NE.AND P2, PT, R10, 0x1, PT ;  /* 0x000000010a00780c */ /* 0x004fce0003f45270 */
[----:B------:R-:W1:Y:S08]  /*0fa0*/  LDC R8, c[0x0][0xb20] ;  /* 0x0002c800ff087b82 */ /* 0x000e700000000800 */
[----:B------:R-:W2:Y:S01]  /*0fb0*/  LDC.64 R2, c[0x0][0xb28] ;  /* 0x0002ca00ff027b82 */ /* 0x000ea20000000a00 */
[----:B----4-:R-:W-:-:S04]  /*0fc0*/  IMAD.HI.U32 R13, R12, R5, RZ ;  /* 0x000000050c0d7227 */ /* 0x010fc800078e00ff */
[----:B------:R-:W-:-:S04]  /*0fd0*/  IMAD.HI.U32 R5, R39, R5, RZ ;  /* 0x0000000527057227 */ /* 0x000fc800078e00ff */
[----:B---3--:R-:W-:-:S04]  /*0fe0*/  IMAD.HI.U32 R14, R11, R6, RZ ;  /* 0x000000060b0e7227 */ /* 0x008fc800078e00ff */
[----:B------:R-:W-:Y:S01]  /*0ff0*/  IMAD.HI.U32 R16, R41, R6, RZ ;  /* 0x0000000629107227 */ /* 0x000fe200078e00ff */
[-C--:B------:R-:W-:Y:S02]  /*1000*/  @P2 SHF.R.U32.HI R11, RZ, R7.reuse, R14 ;  /* 0x00000007ff0b2219 */ /* 0x080fe4000001160e */
[-C--:B-1----:R-:W-:Y:S02]  /*1010*/  @P1 SHF.R.U32.HI R12, RZ, R8.reuse, R13 ;  /* 0x00000008ff0c1219 */ /* 0x082fe4000001160d */
[----:B------:R-:W-:Y:S02]  /*1020*/  SHF.R.U32.HI R8, RZ, R8, R5 ;  /* 0x00000008ff087219 */ /* 0x000fe40000011605 */
[----:B------:R-:W-:Y:S02]  /*1030*/  SHF.R.U32.HI R16, RZ, R7, R16 ;  /* 0x00000007ff107219 */ /* 0x000fe40000011610 */
[----:B------:R-:W-:Y:S01]  /*1040*/  SEL R5, R39, R8, !P1 ;  /* 0x0000000827057207 */ /* 0x000fe20004800000 */
[----:B--2---:R-:W-:Y:S01]  /*1050*/  IMAD.HI.U32 R14, R12, R2, RZ ;  /* 0x000000020c0e7227 */ /* 0x004fe200078e00ff */
[----:B------:R-:W-:-:S03]  /*1060*/  SEL R7, R41, R16, !P2 ;  /* 0x0000001029077207 */ /* 0x000fc60005000000 */
[----:B------:R-:W-:Y:S01]  /*1070*/  IMAD.HI.U32 R6, R11, R2, RZ ;  /* 0x000000020b067227 */ /* 0x000fe200078e00ff */
[----:B------:R-:W-:-:S04]  /*1080*/  @P0 SHF.R.U32.HI R12, RZ, R3, R14 ;  /* 0x00000003ff0c0219 */ /* 0x000fc8000001160e */
[----:B------:R-:W-:Y:S01]  /*1090*/  @P0 SHF.R.U32.HI R11, RZ, R3, R6 ;  /* 0x00000003ff0b0219 */ /* 0x000fe20000011606 */
[----:B------:R-:W-:-:S04]  /*10a0*/  IMAD R12, R12, R9, RZ ;  /* 0x000000090c0c7224 */ /* 0x000fc800078e02ff */
[----:B------:R-:W-:Y:S01]  /*10b0*/  IMAD R6, R11, R9, RZ ;  /* 0x000000090b067224 */ /* 0x000fe200078e02ff */
[----:B------:R-:W-:-:S04]  /*10c0*/  ISETP.GE.AND P1, PT, R5, R12, PT ;  /* 0x0000000c0500720c */ /* 0x000fc80003f26270 */
[----:B------:R-:W-:Y:S01]  /*10d0*/  ISETP.GE.OR P1, PT, R7, R6, P1 ;  /* 0x000000060700720c */ /* 0x000fe20000f26670 */
[----:B------:R-:W-:-:S05]  /*10e0*/  IMAD.HI.U32 R6, R5, R2, RZ ;  /* 0x0000000205067227 */ /* 0x000fca00078e00ff */
[----:B------:R-:W-:-:S04]  /*10f0*/  SHF.R.U32.HI R6, RZ, R3, R6 ;  /* 0x00000003ff067219 */ /* 0x000fc80000011606 */
[----:B------:R-:W-:-:S03]  /*1100*/  SEL R6, R5, R6, !P0 ;  /* 0x0000000605067207 */ /* 0x000fc60004000000 */
[----:B------:R-:W-:Y:S01]  /*1110*/  @!P1 IMAD.HI.U32 R8, R7, R2, RZ ;  /* 0x0000000207089227 */ /* 0x000fe200078e00ff */
[----:B------:R-:W-:-:S04]  /*1120*/  IADD3 R2, PT, PT, -R6, RZ, RZ ;  /* 0x000000ff06027210 */ /* 0x000fc80007ffe1ff */
[----:B------:R-:W-:Y:S01]  /*1130*/  @!P1 SHF.R.U32.HI R8, RZ, R3, R8 ;  /* 0x00000003ff089219 */ /* 0x000fe20000011608 */
[----:B------:R-:W-:-:S03]  /*1140*/  IMAD R2, R9, R2, R5 ;  /* 0x0000000209027224 */ /* 0x000fc600078e0205 */
[----:B------:R-:W-:Y:S02]  /*1150*/  @!P1 SEL R3, R7, R8, !P0 ;  /* 0x0000000807039207 */ /* 0x000fe40004000000 */
[----:B------:R-:W-:-:S03]  /*1160*/  IADD3 R8, PT, PT, -R5, RZ, RZ ;  /* 0x000000ff05087210 */ /* 0x000fc60007ffe1ff */
[--C-:B------:R-:W-:Y:S02]  /*1170*/  @!P1 IMAD.IADD R6, R6, 0x1, -R3.reuse ;  /* 0x0000000106069824 */ /* 0x100fe400078e0a03 */
[----:B------:R-:W-:Y:S01]  /*1180*/  @!P1 IMAD R3, R2, R11, R3 ;  /* 0x0000000b02039224 */ /* 0x000fe200078e0203 */
[----:B------:R-:W-:Y:S01]  /*1190*/  IADD3 R2, PT, PT, -R7, RZ, RZ ;  /* 0x000000ff07027210 */ /* 0x000fe20007ffe1ff */
[----:B------:R-:W-:Y:S02]  /*11a0*/  @!P1 IMAD R5, R6, R9, R7 ;  /* 0x0000000906059224 */ /* 0x000fe400078e0207 */
[----:B------:R-:W-:Y:S02]  /*11b0*/  IMAD R8, R4, R8, R39 ;  /* 0x0000000804087224 */ /* 0x000fe400078e0227 */
[----:B------:R-:W-:Y:S02]  /*11c0*/  @!P1 IMAD.MOV.U32 R7, RZ, RZ, R3 ;  /* 0x000000ffff079224 */ /* 0x000fe400078e0003 */
[----:B------:R-:W-:-:S02]  /*11d0*/  IMAD R2, R10, R2, R41 ;  /* 0x000000020a027224 */ /* 0x000fc400078e0229 */
[----:B------:R-:W-:Y:S02]  /*11e0*/  IMAD R39, R5, R4, R8 ;  /* 0x0000000405277224 */ /* 0x000fe400078e0208 */
[----:B------:R-:W-:Y:S02]  /*11f0*/  IMAD R41, R7, R10, R2 ;  /* 0x0000000a07297224 */ /* 0x000fe400078e0202 */
.L_x_15:
[----:B------:R-:W1:Y:S01]  /*1200*/  LDCU UR4, c[0x0][0xb30] ;  /* 0x00016600ff0477ac */ /* 0x000e620008000800 */
[----:B------:R-:W2:Y:S08]  /*1210*/  S2UR UR45, SR_CgaCtaId ;  /* 0x00000000002d79c3 */ /* 0x000eb00000008800 */
[----:B------:R-:W3:Y:S01]  /*1220*/  LDC R22, c[0x0][0xb24] ;  /* 0x0002c900ff167b82 */ /* 0x000ee20000000800 */
[----:B-1----:R-:W-:-:S09]  /*1230*/  UISETP.NE.AND UP1, UPT, UR4, 0x1, UPT ;  /* 0x000000010400788c */ /* 0x002fd2000bf25270 */
[----:B--2---:R-:W-:Y:S05]  /*1240*/  BRA.U UP1, `(.L_x_16) ;  /* 0x0000000101407547 */ /* 0x004fea000b800000 */
[----:B------:R-:W1:Y:S08]  /*1250*/  LDC.64 R4, c[0x0][0xb10] ;  /* 0x0002c400ff047b82 */ /* 0x000e700000000a00 */
[----:B------:R-:W2:Y:S08]  /*1260*/  LDC.64 R2, c[0x0][0xb18] ;  /* 0x0002c600ff027b82 */ /* 0x000eb00000000a00 */
[----:B------:R-:W4:Y:S08]  /*1270*/  LDC R6, c[0x0][0xb20] ;  /* 0x0002c800ff067b82 */ /* 0x000f300000000800 */
[----:B------:R-:W3:Y:S01]  /*1280*/  LDC R8, c[0x0][0xb0c] ;  /* 0x0002c300ff087b82 */ /* 0x000ee20000000800 */
[----:B-1----:R-:W-:-:S05]  /*1290*/  IMAD.HI.U32 R4, R41, R4, RZ ;  /* 0x0000000429047227 */ /* 0x002fca00078e00ff */
[----:B------:R-:W-:Y:S01]  /*12a0*/  SHF.R.U32.HI R4, RZ, R5, R4 ;  /* 0x00000005ff047219 */ /* 0x000fe20000011604 */
[----:B--2---:R-:W-:Y:S01]  /*12b0*/  IMAD.HI.U32 R3, R39, R3, RZ ;  /* 0x0000000327037227 */ /* 0x004fe200078e00ff */
[----:B------:R-:W-:-:S04]  /*12c0*/  ISETP.NE.AND P0, PT, R2, 0x1, PT ;  /* 0x000000010200780c */ /* 0x000fc80003f05270 */
[----:B----4-:R-:W-:-:S04]  /*12d0*/  SHF.R.U32.HI R6, RZ, R6, R3 ;  /* 0x00000006ff067219 */ /* 0x010fc80000011603 */
[----:B------:R-:W-:Y:S02]  /*12e0*/  SEL R3, R39, R6, !P0 ;  /* 0x0000000627037207 */ /* 0x000fe40004000000 */
[----:B---3--:R-:W-:-:S04]  /*12f0*/  ISETP.NE.AND P1, PT, R8, 0x1, PT ;  /* 0x000000010800780c */ /* 0x008fc80003f25270 */
[----:B------:R-:W-:-:S05]  /*1300*/  SEL R4, R41, R4, !P1 ;  /* 0x0000000429047207 */ /* 0x000fca0004800000 */
[----:B------:R-:W-:Y:S02]  /*1310*/  IMAD.IADD R5, R3, 0x1, -R4 ;  /* 0x0000000103057824 */ /* 0x000fe400078e0a04 */
[----:B------:R-:W-:Y:S02]  /*1320*/  IMAD.IADD R3, R4, 0x1, -R3 ;  /* 0x0000000104037824 */ /* 0x000fe400078e0a03 */
[----:B------:R-:W-:Y:S02]  /*1330*/  IMAD R41, R5, R8, R41 ;  /* 0x0000000805297224 */ /* 0x000fe400078e0229 */
[----:B------:R-:W-:-:S07]  /*1340*/  IMAD R39, R3, R2, R39 ;  /* 0x0000000203277224 */ /* 0x000fce00078e0227 */
.L_x_16:
[----:B------:R-:W-:Y:S01]  /*1350*/  BAR.SYNC.DEFER_BLOCKING 0x0 ;  /* 0x0000000000007b1d */ /* 0x000fe20000010000 */
[----:B------:R-:W-:Y:S01]  /*1360*/  UISETP.NE.AND UP1, UPT, UR10, 0x2, UPT ;  /* 0x000000020a00788c */ /* 0x000fe2000bf25270 */
[----:B------:R-:W-:Y:S02]  /*1370*/  ISETP.NE.OR P5, PT, R0, 0x2, !P5 ;  /* 0x000000020000780c */ /* 0x000fe40006fa5670 */
[----:B------:R-:W-:-:S06]  /*1380*/  LOP3.LUT R2, R52, 0x1f, RZ, 0xc0, !PT ;  /* 0x0000001f34027812 */ /* 0x000fcc00078ec0ff */
[----:B------:R-:W-:Y:S05]  /*1390*/  BRA.U UP1, `(.L_x_17) ;  /* 0x0000001501d07547 */ /* 0x000fea000b800000 */
[----:B------:R-:W1:Y:S01]  /*13a0*/  LDCU UR6, c[0x0][0x38c] ;  /* 0x00007180ff0677ac */ /* 0x000e620008000800 */
[----:B------:R-:W2:Y:S01]  /*13b0*/  LDC R9, c[0x0][0x370] ;  /* 0x0000dc00ff097b82 */ /* 0x000ea20000000800 */
[----:B------:R-:W-:Y:S01]  /*13c0*/  PLOP3.LUT P1, PT, PT, PT, UP2, 0x80, 0x8 ;  /* 0x000000000008781c */ /* 0x000fe20003f2f028 */
[----:B------:R-:W-:Y:S01]  /*13d0*/  HFMA2 R12, -RZ, RZ, 0, 0 ;  /* 0x00000000ff0c7431 */ /* 0x000fe200000001ff */
[----:B------:R-:W-:Y:S01]  /*13e0*/  ISETP.EQ.OR P4, PT, R2, RZ, P5 ;  /* 0x000000ff0200720c */ /* 0x000fe20002f82670 */
[----:B------:R-:W-:Y:S01]  /*13f0*/  IMAD.MOV.U32 R15, RZ, RZ, 0x1 ;  /* 0x00000001ff0f7424 */ /* 0x000fe200078e00ff */
[----:B------:R-:W-:Y:S01]  /*1400*/  PLOP3.LUT P1, PT, P1, PT, PT, 0x8, 0x80 ;  /* 0x000000000080781c */ /* 0x000fe20000f2e170 */
[----:B------:R-:W-:Y:S01]  /*1410*/  IMAD.MOV.U32 R14, RZ, RZ, RZ ;  /* 0x000000ffff0e7224 */ /* 0x000fe200078e00ff */
[----:B------:R-:W-:Y:S01]  /*1420*/  MOV R8, 0x1 ;  /* 0x0000000100087802 */ /* 0x000fe20000000f00 */
[----:B------:R-:W4:Y:S01]  /*1430*/  LDC R0, c[0x0][0x374] ;  /* 0x0000dd00ff007b82 */ /* 0x000f220000000800 */
[----:B------:R-:W-:Y:S01]  /*1440*/  IMAD.MOV.U32 R10, RZ, RZ, RZ ;  /* 0x000000ffff0a7224 */ /* 0x000fe200078e00ff */
[----:B------:R-:W2:Y:S01]  /*1450*/  LDCU.64 UR38, c[0x0][0x348] ;  /* 0x00006900ff2677ac */ /* 0x000ea20008000a00 */
[----:B------:R-:W-:Y:S01]  /*1460*/  UMOV UR23, URZ ;  /* 0x000000ff00177c82 */ /* 0x000fe20008000000 */
[----:B-1----:R-:W-:-:S02]  /*1470*/  UIADD3 UR5, UPT, UPT, UR6, 0xff, URZ ;  /* 0x000000ff06057890 */ /* 0x002fc4000fffe0ff */
[----:B------:R-:W-:Y:S02]  /*1480*/  UIADD3 UR53, UPT, UPT, UR6, 0x1fe, URZ ;  /* 0x000001fe06357890 */ /* 0x000fe4000fffe0ff */
[----:B------:R-:W-:-:S04]  /*1490*/  USHF.R.S32.HI UR4, URZ, 0x1f, UR5 ;  /* 0x0000001fff047899 */ /* 0x000fc80008011405 */
[----:B------:R-:W-:-:S04]  /*14a0*/  ULEA.HI UR4, UR4, UR5, URZ, 0x8 ;  /* 0x0000000504047291 */ /* 0x000fc8000f8f40ff */
[----:B------:R-:W-:Y:S02]  /*14b0*/  USHF.R.S32.HI UR46, URZ, 0x8, UR4 ;  /* 0x00000008ff2e7899 */ /* 0x000fe40008011404 */
[----:B------:R-:W-:Y:S02]  /*14c0*/  UIADD3 UR4, UPT, UPT, UR6, -0x1, URZ ;  /* 0xffffffff06047890 */ /* 0x000fe4000fffe0ff */
[----:B------:R-:W-:Y:S02]  /*14d0*/  UISETP.LT.U32.AND UP0, UPT, UR46, 0x6, UPT ;  /* 0x000000062e00788c */ /* 0x000fe4000bf01070 */
[----:B------:R-:W-:Y:S02]  /*14e0*/  UISETP.GE.U32.AND UP1, UPT, UR4, -0x1ff, UPT ;  /* 0xfffffe010400788c */ /* 0x000fe4000bf26070 */
[----:B------:R-:W-:-:S04]  /*14f0*/  USEL UR37, UR46, 0x6, UP0 ;  /* 0x000000062e257887 */ /* 0x000fc80008000000 */
[----:B------:R-:W-:Y:S02]  /*1500*/  UIADD3 UR29, UPT, UPT, UR37, -0x1, URZ ;  /* 0xffffffff251d7890 */ /* 0x000fe4000fffe0ff */
[----:B------:R-:W-:-:S03]  /*1510*/  UIADD3 UR47, UPT, UPT, UR46, -UR37, URZ ;  /* 0x800000252e2f7290 */ /* 0x000fc6000fffe0ff */
[----:B------:R-:W-:-:S04]  /*1520*/  @UP1 UIADD3 UR29, UPT, UPT, UR37, URZ, URZ ;  /* 0x000000ff251d1290 */ /* 0x000fc8000fffe0ff */
[----:B--2---:R-:W-:-:S12]  /*1530*/  UIADD3 UR29, UPT, UPT, UR29, 0x1, URZ ;  /* 0x000000011d1d7890 */ /* 0x004fd8000fffe0ff */
.L_x_39:
[----:B------:R-:W-:Y:S01]  /*1540*/  UISETP.NE.AND UP0, UPT, UR45, URZ, UPT ;  /* 0x000000ff2d00728c */ /* 0x000fe2000bf05270 */
[----:B------:R-:W1:Y:S08]  /*1550*/  S2UR UR45, SR_CgaCtaId ;  /* 0x00000000002d79c3 */ /* 0x000e700000008800 */
[----:B------:R-:W-:Y:S05]  /*1560*/  BRA.U UP0, `(.L_x_18) ;  /* 0x0000000100347547 */ /* 0x000fea000b800000 */
[----:B------:R-:W2:Y:S01]  /*1570*/  S2R R2, SR_CgaCtaId ;  /* 0x0000000000027919 */ /* 0x000ea20000008800 */
[----:B------:R-:W-:-:S04]  /*1580*/  MOV R3, 0x400 ;  /* 0x0000040000037802 */ /* 0x000fc80000000f00 */
[----:B--2---:R-:W-:Y:S02]  /*1590*/  LEA R3, R2, R3, 0x18 ;  /* 0x0000000302037211 */ /* 0x004fe400078ec0ff */
[----:B------:R-:W-:-:S03]  /*15a0*/  SHF.L.U32 R2, R8, 0x1f, RZ ;  /* 0x0000001f08027819 */ /* 0x000fc600000006ff */
[----:B------:R-:W-:-:S04]  /*15b0*/  IMAD R3, R10, 0x8, R3 ;  /* 0x000000080a037824 */ /* 0x000fc800078e0203 */
[----:B------:R-:W2:Y:S02]  /*15c0*/  SYNCS.PHASECHK.TRANS64.TRYWAIT P0, [R3+URZ+0x100], R2 ;  /* 0x00010002030075a7 */ /* 0x000ea400080011ff */
[----:B--2---:R-:W-:Y:S05]  /*15d0*/  @!P0 BRA `(.L_x_19) ;  /* 0x0000004c00e08947 */ /* 0x004fea0003800000 */
.L_x_103:
[----:B------:R-:W-:Y:S01]  /*15e0*/  VIADD R10, R10, 0x1 ;  /* 0x000000010a0a7836 */ /* 0x000fe20000000000 */
[----:B------:R2:W-:Y:S04]  /*15f0*/  SYNCS.ARRIVE.TRANS64.A1T0 RZ, [R3+URZ+0xf0], RZ ;  /* 0x0000f0ff03ff79a7 */ /* 0x0005e800081000ff */
[----:B------:R-:W-:-:S04]  /*1600*/  ISETP.NE.AND P0, PT, R10, 0x2, PT ;  /* 0x000000020a00780c */ /* 0x000fc80003f05270 */
[----:B------:R-:W-:Y:S02]  /*1610*/  SEL R10, R10, RZ, P0 ;  /* 0x000000ff0a0a7207 */ /* 0x000fe40000000000 */
[----:B--2---:R-:W-:-:S04]  /*1620*/  SEL R3, RZ, 0x1, P0 ;  /* 0x00000001ff037807 */ /* 0x004fc80000000000 */
[----:B------:R-:W-:Y:S02]  /*1630*/  LOP3.LUT R8, R8, R3, RZ, 0x3c, !PT ;  /* 0x0000000308087212 */ /* 0x000fe400078e3cff */
.L_x_18:
[----:B------:R-:W-:Y:S01]  /*1640*/  UMOV UR13, 0x400 ;  /* 0x00000400000d7882 */ /* 0x000fe20000000000 */
[----:B------:R-:W-:Y:S01]  /*1650*/  SHF.L.U32 R2, R15, 0x1f, RZ ;  /* 0x0000001f0f027819 */ /* 0x000fe200000006ff */
[----:B-1----:R-:W-:Y:S01]  /*1660*/  ULEA UR13, UR45, UR13, 0x18 ;  /* 0x0000000d2d0d7291 */ /* 0x002fe2000f8ec0ff */
[----:B------:R-:W-:Y:S01]  /*1670*/  R2UR UR59, R41 ;  /* 0x00000000293b72ca */ /* 0x000fe200000e0000 */
[----:B------:R-:W-:Y:S01]  /*1680*/  UISETP.GE.U32.AND UP0, UPT, UR53, 0x1ff, UPT ;  /* 0x000001ff3500788c */ /* 0x000fe2000bf06070 */
[----:B------:R-:W-:Y:S01]  /*1690*/  R2UR UR27, R39 ;  /* 0x00000000271b72ca */ /* 0x000fe200000e0000 */
[----:B------:R-:W-:Y:S01]  /*16a0*/  ULEA UR4, UR23, UR13, 0x3 ;  /* 0x0000000d17047291 */ /* 0x000fe2000f8e18ff */
[----:B------:R-:W-:-:S08]  /*16b0*/  UMOV UR21, URZ ;  /* 0x000000ff00157c82 */ /* 0x000fd00008000000 */
[----:B------:R1:W2:Y:S01]  /*16c0*/  SYNCS.PHASECHK.TRANS64.TRYWAIT P2, [UR4+0x30], R2 ;  /* 0x00003002ff0075a7 */ /* 0x0002a20008041104 */
[----:B------:R-:W-:Y:S02]  /*16d0*/  USHF.L.U32 UR59, UR59, 0x6, URZ ;  /* 0x000000063b3b7899 */ /* 0x000fe400080006ff */
[----:B------:R-:W-:Y:S01]  /*16e0*/  USHF.L.U32 UR27, UR27, 0x3, URZ ;  /* 0x000000031b1b7899 */ /* 0x000fe200080006ff */
[----:B------:R-:W-:Y:S11]  /*16f0*/  BRA.U !UP0, `(.L_x_20) ;  /* 0x0000000508407547 */ /* 0x000ff6000b800000 */
[----:B------:R-:W-:Y:S01]  /*1700*/  UMOV UR22, URZ ;  /* 0x000000ff00167c82 */ /* 0x000fe20008000000 */
[----:B------:R-:W-:-:S05]  /*1710*/  UMOV UR6, UR23 ;  /* 0x0000001700067c82 */ /* 0x000fca0008000000 */
.L_x_27:
[----:B------:R-:W-:Y:S01]  /*1720*/  ULEA UR57, UR6, UR13, 0x3 ;  /* 0x0000000d06397291 */ /* 0x000fe2000f8e18ff */
[----:B--2---:R-:W-:Y:S01]  /*1730*/  @!P5 MOV R3, 0x9000 ;  /* 0x000090000003d802 */ /* 0x004fe20000000f00 */
[----:B--2---:R-:W-:Y:S10]  /*1740*/  @P2 BRA `(.L_x_21) ;  /* 0x00000000000c2947 */ /* 0x004ff40003800000 */
[----:B------:R-:W-:-:S04]  /*1750*/  SHF.L.U32 R5, R15, 0x1f, RZ ;  /* 0x0000001f0f057819 */ /* 0x000fc800000006ff */
[----:B------:R-:W2:Y:S02]  /*1760*/  SYNCS.PHASECHK.TRANS64.TRYWAIT P0, [UR57+0x30], R5 ;  /* 0x00003005ff0075a7 */ /* 0x000ea40008001139 */
[----:B--2---:R-:W-:Y:S05]  /*1770*/  @!P0 BRA `(.L_x_22) ;  /* 0x0000004c008c8947 */ /* 0x004fea0003800000 */
.L_x_21:
[----:B------:R2:W-:Y:S01]  /*1780*/  @!P5 SYNCS.ARRIVE.TRANS64 RZ, [UR57], R3 ;  /* 0x00000003ffffd9a7 */ /* 0x0005e20008000039 */
[----:B------:R-:W-:Y:S04]  /*1790*/  BSSY.RECONVERGENT B0, `(.L_x_23) ;  /* 0x0000003000007945 */ /* 0x000fe80003800200 */
[----:B------:R-:W-:Y:S05]  /*17a0*/  @P4 BRA `(.L_x_24) ;  /* 0x0000000000044947 */ /* 0x000fea0003800000 */
[----:B------:R-:W-:Y:S05]  /*17b0*/  BPT.TRAP 0x1 ;  /* 0x000000040000795c */ /* 0x000fea0000300000 */
.L_x_24:
[----:B------:R-:W-:Y:S05]  /*17c0*/  BSYNC.RECONVERGENT B0 ;  /* 0x0000000000007941 */ /* 0x000fea0003800200 */
.L_x_23:
[----:B------:R-:W-:Y:S01]  /*17d0*/  UIADD3 UR4, UPT, UPT, UR6, 0x1, URZ ;  /* 0x0000000106047890 */ /* 0x000fe2000fffe0ff */
[----:B------:R-:W-:Y:S01]  /*17e0*/  BSSY.RECONVERGENT B0, `(.L_x_25) ;  /* 0x000003c000007945 */ /* 0x000fe20003800200 */
[----:B------:R-:W-:Y:S02]  /*17f0*/  ELECT P0, URZ, PT ;  /* 0x0000000000ff782f */ /* 0x000fe40003800000 */
[----:B------:R-:W-:-:S04]  /*1800*/  UISETP.NE.AND UP0, UPT, UR4, 0x6, UPT ;  /* 0x000000060400788c */ /* 0x000fc8000bf05270 */
[----:B------:R-:W-:Y:S02]  /*1810*/  USEL UR5, URZ, 0x1, UP0 ;  /* 0x00000001ff057887 */ /* 0x000fe40008000000 */
[----:B------:R-:W-:-:S04]  /*1820*/  USEL UR23, UR4, URZ, UP0 ;  /* 0x000000ff04177287 */ /* 0x000fc80008000000 */
[----:B------:R-:W-:Y:S01]  /*1830*/  ULEA UR4, UR23, UR13, 0x3 ;  /* 0x0000000d17047291 */ /* 0x000fe2000f8e18ff */
[----:B------:R-:W-:-:S04]  /*1840*/  LOP3.LUT R15, R15, UR5, RZ, 0x3c, !PT ;  /* 0x000000050f0f7c12 */ /* 0x000fc8000f8e3cff */
[----:B-1----:R-:W-:-:S04]  /*1850*/  SHF.L.U32 R2, R15, 0x1f, RZ ;  /* 0x0000001f0f027819 */ /* 0x002fc800000006ff */
[----:B------:R1:W1:Y:S01]  /*1860*/  SYNCS.PHASECHK.TRANS64.TRYWAIT P2, [UR4+0x30], R2 ;  /* 0x00003002ff0075a7 */ /* 0x0002620008041104 */
[----:B------:R-:W-:Y:S05]  /*1870*/  @!P0 BRA `(.L_x_26) ;  /* 0x0000000000c88947 */ /* 0x000fea0003800000 */
[----:B------:R-:W-:Y:S02]  /*1880*/  ULEA UR32, UR6, UR13, 0xf ;  /* 0x0000000d06207291 */ /* 0x000fe4000f8e78ff */
[----:B------:R-:W-:Y:S02]  /*1890*/  UIADD3 UR4, UP1, UPT, UR38, 0x80, URZ ;  /* 0x0000008026047890 */ /* 0x000fe4000ff3e0ff */
[----:B------:R-:W-:Y:S02]  /*18a0*/  USHF.L.U32 UR58, UR22, 0x8, URZ ;  /* 0x00000008163a7899 */ /* 0x000fe400080006ff */
[----:B------:R-:W-:Y:S02]  /*18b0*/  ULEA UR7, UR6, UR13, 0xc ;  /* 0x0000000d06077291 */ /* 0x000fe4000f8e60ff */
[----:B------:R-:W-:Y:S02]  /*18c0*/  UIADD3 UR14, UP0, UPT, UR38, 0x180, URZ ;  /* 0x00000180260e7890 */ /* 0x000fe4000ff1e0ff */
[----:B------:R-:W-:-:S02]  /*18d0*/  UIADD3.X UR5, UPT, UPT, URZ, UR39, URZ, UP1, !UPT ;  /* 0x00000027ff057290 */ /* 0x000fc40008ffe4ff */
[----:B------:R-:W-:Y:S02]  /*18e0*/  UIADD3 UR56, UPT, UPT, UR32, 0xa00, URZ ;  /* 0x00000a0020387890 */ /* 0x000fe4000fffe0ff */
[----:B------:R-:W-:Y:S02]  /*18f0*/  UIADD3 UR50, UPT, UPT, UR58, 0x40, URZ ;  /* 0x000000403a327890 */ /* 0x000fe4000fffe0ff */
[----:B------:R-:W-:Y:S02]  /*1900*/  UIADD3 UR48, UPT, UPT, UR32, 0x2a00, URZ ;  /* 0x00002a0020307890 */ /* 0x000fe4000fffe0ff */
[----:B------:R-:W-:Y:S02]  /*1910*/  UIADD3 UR42, UPT, UPT, UR58, 0x80, URZ ;  /* 0x000000803a2a7890 */ /* 0x000fe4000fffe0ff */
[----:B------:R-:W-:Y:S02]  /*1920*/  UIADD3 UR40, UPT, UPT, UR32, 0x4a00, URZ ;  /* 0x00004a0020287890 */ /* 0x000fe4000fffe0ff */
[----:B------:R-:W-:-:S02]  /*1930*/  UIADD3 UR34, UPT, UPT, UR58, 0xc0, URZ ;  /* 0x000000c03a227890 */ /* 0x000fc4000fffe0ff */
[----:B------:R-:W-:Y:S02]  /*1940*/  UIADD3 UR32, UPT, UPT, UR32, 0x6a00, URZ ;  /* 0x00006a0020207890 */ /* 0x000fe4000fffe0ff */
[----:B------:R-:W-:Y:S02]  /*1950*/  UIADD3.X UR15, UPT, UPT, URZ, UR39, URZ, UP0, !UPT ;  /* 0x00000027ff0f7290 */ /* 0x000fe400087fe4ff */
[----:B------:R-:W-:Y:S02]  /*1960*/  UIADD3 UR24, UPT, UPT, UR7, 0x30a00, URZ ;  /* 0x00030a0007187890 */ /* 0x000fe4000fffe0ff */
[----:B------:R-:W-:Y:S01]  /*1970*/  UIADD3 UR8, UPT, UPT, UR7, 0x30e00, URZ ;  /* 0x00030e0007087890 */ /* 0x000fe2000fffe0ff */
[----:B------:R-:W-:Y:S01]  /*1980*/  UMOV UR30, 0x0 ;  /* 0x00000000001e7882 */ /* 0x000fe20000000000 */
[----:B------:R-:W-:Y:S01]  /*1990*/  UMOV UR31, 0x10000000 ;  /* 0x10000000001f7882 */ /* 0x000fe20000000000 */
[----:B------:R-:W-:Y:S01]  /*19a0*/  UMOV UR49, UR57 ;  /* 0x0000003900317c82 */ /* 0x000fe20008000000 */
[----:B------:R-:W-:Y:S01]  /*19b0*/  UMOV UR51, UR59 ;  /* 0x0000003b00337c82 */ /* 0x000fe20008000000 */
[----:B------:R-:W-:Y:S01]  /*19c0*/  UMOV UR52, UR60 ;  /* 0x0000003c00347c82 */ /* 0x000fe20008000000 */
[----:B------:R-:W-:Y:S01]  /*19d0*/  UMOV UR41, UR57 ;  /* 0x0000003900297c82 */ /* 0x000fe20008000000 */
[----:B------:R-:W-:Y:S01]  /*19e0*/  UMOV UR43, UR59 ;  /* 0x0000003b002b7c82 */ /* 0x000fe20008000000 */
[----:B------:R-:W-:Y:S01]  /*19f0*/  UMOV UR44, UR60 ;  /* 0x0000003c002c7c82 */ /* 0x000fe20008000000 */
[----:B------:R-:W-:Y:S01]  /*1a00*/  UTMALDG.3D [UR56], [UR4], desc[UR30] ;  /* 0x00001e38040075b4 */ /* 0x000fe20008011000 */
[----:B------:R-:W-:Y:S01]  /*1a10*/  UMOV UR33, UR57 ;  /* 0x0000003900217c82 */ /* 0x000fe20008000000 */
        /* <DEDUP_REMOVED lines=10> */
[----:B------:R-:W-:Y:S01]  /*1ac0*/  UIADD3 UR16, UPT, UPT, UR7, 0x31200, URZ ;  /* 0x0003120007107890 */ /* 0x000fe2000fffe0ff */
[----:B------:R-:W-:Y:S01]  /*1ad0*/  UMOV UR17, UR57 ;  /* 0x0000003900117c82 */ /* 0x000fe20008000000 */
[----:B------:R-:W-:Y:S01]  /*1ae0*/  UMOV UR19, UR27 ;  /* 0x0000001b00137c82 */ /* 0x000fe20008000000 */
[----:B------:R-:W-:Y:S01]  /*1af0*/  UTMALDG.3D [UR40], [UR4], desc[UR30] ;  /* 0x00001e28040075b4 */ /* 0x000fe20008011000 */
[----:B------:R-:W-:Y:S01]  /*1b00*/  UMOV UR20, UR60 ;  /* 0x0000003c00147c82 */ /* 0x000fe20008000000 */
[----:B------:R-:W-:Y:S01]  /*1b10*/  UMOV UR18, UR42 ;  /* 0x0000002a00127c82 */ /* 0x000fe20008000000 */
[----:B------:R-:W-:Y:S01]  /*1b20*/  UTMALDG.3D [UR32], [UR4], desc[UR30] ;  /* 0x00001e20040075b4 */ /* 0x000fe20008011000 */
[----:B------:R-:W-:Y:S01]  /*1b30*/  UTMALDG.3D [UR24], [UR14], desc[UR30] ;  /* 0x00001e180e0075b4 */ /* 0x000fe20008011000 */
[----:B------:R2:W-:Y:S01]  /*1b40*/  UTMALDG.3D [UR8], [UR14], desc[UR30] ;  /* 0x00001e080e0075b4 */ /* 0x0005e20008011000 */
[----:B------:R1:W-:Y:S01]  /*1b50*/  UTMALDG.3D [UR16], [UR14], desc[UR30] ;  /* 0x00001e100e0075b4 */ /* 0x0003e20008011000 */
[----:B--2---:R-:W-:Y:S01]  /*1b60*/  UIADD3 UR8, UPT, UPT, UR7, 0x31600, URZ ;  /* 0x0003160007087890 */ /* 0x004fe2000fffe0ff */
[----:B------:R-:W-:-:S08]  /*1b70*/  UMOV UR10, UR34 ;  /* 0x00000022000a7c82 */ /* 0x000fd00008000000 */
[----:B------:R2:W-:Y:S02]  /*1b80*/  UTMALDG.3D [UR8], [UR14], desc[UR30] ;  /* 0x00001e080e0075b4 */ /* 0x0005e40008011000 */
[----:B--2---:R-:W-:Y:S01]  /*1b90*/  NOP ;  /* 0x0000000000007918 */ /* 0x004fe20000000000 */
.L_x_26:
[----:B-1----:R-:W-:Y:S05]  /*1ba0*/  BSYNC.RECONVERGENT B0 ;  /* 0x0000000000007941 */ /* 0x002fea0003800200 */
.L_x_25:
[----:B------:R-:W-:Y:S01]  /*1bb0*/  UIADD3 UR22, UPT, UPT, UR22, 0x1, URZ ;  /* 0x0000000116167890 */ /* 0x000fe2000fffe0ff */
[----:B------:R-:W-:Y:S01]  /*1bc0*/  UMOV UR6, UR23 ;  /* 0x0000001700067c82 */ /* 0x000fe20008000000 */
[----:B------:R-:W-:Y:S02]  /*1bd0*/  UMOV UR21, UR29 ;  /* 0x0000001d00157c82 */ /* 0x000fe40008000000 */
[----:B------:R-:W-:-:S09]  /*1be0*/  UISETP.NE.AND UP0, UPT, UR22, UR29, UPT ;  /* 0x0000001d1600728c */ /* 0x000fd2000bf05270 */
[----:B------:R-:W-:Y:S05]  /*1bf0*/  BRA.U UP0, `(.L_x_27) ;  /* 0xfffffff900c87547 */ /* 0x000fea000b83ffff */
.L_x_20:
[----:B------:R-:W-:Y:S01]  /*1c00*/  ULEA UR4, UR23, UR13, 0x3 ;  /* 0x0000000d17047291 */ /* 0x000fe2000f8e18ff */
[----:B-1----:R-:W-:Y:S01]  /*1c10*/  SHF.L.U32 R2, R15, 0x1f, RZ ;  /* 0x0000001f0f027819 */ /* 0x002fe200000006ff */
[----:B------:R-:W-:Y:S01]  /*1c20*/  @!P1 SYNCS.ARRIVE.TRANS64.A1T0 RZ, [UR13+0x88], RZ ;  /* 0x000088ffffff99a7 */ /* 0x000fe2000810000d */
[----:B------:R-:W-:-:S06]  /*1c30*/  UISETP.GT.AND UP0, UPT, UR46, UR37, UPT ;  /* 0x000000252e00728c */ /* 0x000fcc000bf04270 */
[----:B------:R1:W1:Y:S03]  /*1c40*/  SYNCS.PHASECHK.TRANS64.TRYWAIT P1, [UR4+0x30], R2 ;  /* 0x00003002ff0075a7 */ /* 0x0002660008021104 */
[----:B------:R-:W-:Y:S05]  /*1c50*/  BRA.U !UP0, `(.L_x_28) ;  /* 0x00000005083c7547 */ /* 0x000fea000b800000 */
[----:B------:R-:W-:Y:S01]  /*1c60*/  UIADD3 UR22, UPT, UPT, UR47, UR21, URZ ;  /* 0x000000152f167290 */ /* 0x000fe2000fffe0ff */
[----:B------:R-:W-:-:S11]  /*1c70*/  UMOV UR6, UR23 ;  /* 0x0000001700067c82 */ /* 0x000fd60008000000 */
.L_x_35:
[----:B------:R-:W-:Y:S01]  /*1c80*/  ULEA UR57, UR6, UR13, 0x3 ;  /* 0x0000000d06397291 */ /* 0x000fe2000f8e18ff */
[----:B--2---:R-:W-:Y:S01]  /*1c90*/  @!P5 MOV R3, 0x9000 ;  /* 0x000090000003d802 */ /* 0x004fe20000000f00 */
[----:B-1----:R-:W-:Y:S10]  /*1ca0*/  @P1 BRA `(.L_x_29) ;  /* 0x00000000000c1947 */ /* 0x002ff40003800000 */
[----:B------:R-:W-:-:S04]  /*1cb0*/  SHF.L.U32 R5, R15, 0x1f, RZ ;  /* 0x0000001f0f057819 */ /* 0x000fc800000006ff */
[----:B------:R-:W1:Y:S02]  /*1cc0*/  SYNCS.PHASECHK.TRANS64.TRYWAIT P0, [UR57+0x30], R5 ;  /* 0x00003005ff0075a7 */ /* 0x000e640008001139 */
[----:B-1----:R-:W-:Y:S05]  /*1cd0*/  @!P0 BRA `(.L_x_30) ;  /* 0x00000048004c8947 */ /* 0x002fea0003800000 */
.L_x_29:
[----:B------:R2:W-:Y:S01]  /*1ce0*/  @!P5 SYNCS.ARRIVE.TRANS64 RZ, [UR57], R3 ;  /* 0x00000003ffffd9a7 */ /* 0x0005e20008000039 */
[----:B------:R-:W-:Y:S04]  /*1cf0*/  BSSY.RECONVERGENT B0, `(.L_x_31) ;  /* 0x0000003000007945 */ /* 0x000fe80003800200 */
[----:B------:R-:W-:Y:S05]  /*1d00*/  @P4 BRA `(.L_x_32) ;  /* 0x0000000000044947 */ /* 0x000fea0003800000 */
[----:B------:R-:W-:Y:S05]  /*1d10*/  BPT.TRAP 0x1 ;  /* 0x000000040000795c */ /* 0x000fea0000300000 */
.L_x_32:
[----:B------:R-:W-:Y:S05]  /*1d20*/  BSYNC.RECONVERGENT B0 ;  /* 0x0000000000007941 */ /* 0x000fea0003800200 */
.L_x_31:
        /* <DEDUP_REMOVED lines=61> */
.L_x_34:
[----:B-1----:R-:W-:Y:S05]  /*2100*/  BSYNC.RECONVERGENT B0 ;  /* 0x0000000000007941 */ /* 0x002fea0003800200 */
.L_x_33:
[----:B------:R-:W-:Y:S01]  /*2110*/  UIADD3 UR21, UPT, UPT, UR21, 0x1, URZ ;  /* 0x0000000115157890 */ /* 0x000fe2000fffe0ff */
[----:B------:R-:W-:-:S03]  /*2120*/  UMOV UR6, UR23 ;  /* 0x0000001700067c82 */ /* 0x000fc60008000000 */
[----:B------:R-:W-:-:S09]  /*2130*/  UISETP.NE.AND UP0, UPT, UR21, UR22, UPT ;  /* 0x000000161500728c */ /* 0x000fd2000bf05270 */
[----:B------:R-:W-:Y:S05]  /*2140*/  BRA.U UP0, `(.L_x_35) ;  /* 0xfffffff900cc7547 */ /* 0x000fea000b83ffff */
.L_x_28:
[----:B-1----:R-:W-:Y:S01]  /*2150*/  LEA R2, R14, UR13, 0x3 ;  /* 0x0000000d0e027c11 */ /* 0x002fe2000f8e18ff */
[----:B------:R-:W-:Y:S01]  /*2160*/  NOP ;  /* 0x0000000000007918 */ /* 0x000fe20000000000 */
[----:B--2---:R-:W-:Y:S02]  /*2170*/  SHF.L.U32 R3, R12, 0x1f, RZ ;  /* 0x0000001f0c037819 */ /* 0x004fe400000006ff */
[----:B------:R-:W-:Y:S02]  /*2180*/  LEA R4, R14, UR13, 0x4 ;  /* 0x0000000d0e047c11 */ /* 0x000fe4000f8e20ff */
[----:B------:R-:W1:Y:S02]  /*2190*/  SYNCS.PHASECHK.TRANS64.TRYWAIT P0, [R2+URZ+0x90], R3 ;  /* 0x00009003020075a7 */ /* 0x000e6400080011ff */
[----:B-1----:R-:W-:Y:S05]  /*21a0*/  @!P0 BRA `(.L_x_36) ;  /* 0x0000004400308947 */ /* 0x002fea0003800000 */
.L_x_106:
[----:B------:R-:W2:Y:S01]  /*21b0*/  LDS.128 R4, [R4+0x120] ;  /* 0x0001200004047984 */ /* 0x000ea20000000c00 */
[----:B---3--:R-:W-:Y:S01]  /*21c0*/  ISETP.GE.AND P0, PT, R22, 0x1, PT ;  /* 0x000000011600780c */ /* 0x008fe20003f06270 */
[----:B-1----:R-:W-:Y:S01]  /*21d0*/  VIADD R2, R2, 0xa0 ;  /* 0x000000a002027836 */ /* 0x002fe20000000000 */
[----:B------:R-:W-:Y:S01]  /*21e0*/  @!PT LDS RZ, [RZ] ;  /* 0x00000000fffff984 */ /* 0x000fe20000000800 */
[----:B------:R-:W-:Y:S01]  /*21f0*/  @!PT LDS RZ, [RZ] ;  /* 0x00000000fffff984 */ /* 0x000fe20000000800 */
[----:B------:R-:W-:Y:S01]  /*2200*/  @!PT LDS RZ, [RZ] ;  /* 0x00000000fffff984 */ /* 0x000fe20000000800 */
[----:B------:R-:W-:Y:S01]  /*2210*/  @!PT LDS RZ, [RZ] ;  /* 0x00000000fffff984 */ /* 0x000fe20000000800 */
[----:B------:R1:W-:Y:S06]  /*2220*/  MEMBAR.ALL.CTA ;  /* 0x0000000000007992 */ /* 0x0003ec0000008000 */
[----:B-1----:R-:W1:Y:S01]  /*2230*/  FENCE.VIEW.ASYNC.S ;  /* 0x00000000000073c6 */ /* 0x002e620000000000 */
[----:B------:R-:W-:-:S04]  /*2240*/  PRMT R2, RZ, 0x654, R2 ;  /* 0x00000654ff027816 */ /* 0x000fc80000000002 */
[----:B-1----:R1:W-:Y:S01]  /*2250*/  SYNCS.ARRIVE.TRANS64.RED.A1T0 RZ, [R2+URZ], RZ ;  /* 0x000000ff02ff79a7 */ /* 0x0023e200081004ff */
[----:B--2---:R-:W-:-:S13]  /*2260*/  LOP3.LUT P2, RZ, R6, 0x1, RZ, 0xc0, !PT ;  /* 0x0000000106ff7812 */ /* 0x004fda000784c0ff */
[----:B------:R-:W-:Y:S01]  /*2270*/  @P2 SHF.R.U32.HI R3, RZ, 0x10, R5 ;  /* 0x00000010ff032819 */ /* 0x000fe20000011605 */
[----:B------:R-:W-:Y:S01]  /*2280*/  VOTEU.ANY UP0, P2 ;  /* 0x0000000000ff7886 */ /* 0x000fe20001000100 */
[----:B------:R-:W-:Y:S02]  /*2290*/  @P2 MOV R13, R4 ;  /* 0x00000004000d2202 */ /* 0x000fe40000000f00 */
[----:B------:R-:W-:Y:S02]  /*22a0*/  @P2 R2UR.BROADCAST UR4, R3 ;  /* 0x00000000030422ca */ /* 0x000fe400008e0000 */
[----:B------:R-:W-:-:S11]  /*22b0*/  @P2 LOP3.LUT R11, R5, 0xffff, RZ, 0xc0, !PT ;  /* 0x0000ffff050b2812 */ /* 0x000fd600078ec0ff */
[----:B------:R-:W-:Y:S01]  /*22c0*/  @UP0 UMOV UR60, UR4 ;  /* 0x00000004003c0c82 */ /* 0x000fe20008000000 */
[----:B-1----:R-:W-:Y:S05]  /*22d0*/  @!P0 BRA `(.L_x_37) ;  /* 0x0000000000b88947 */ /* 0x002fea0003800000 */
[----:B------:R-:W4:Y:S01]  /*22e0*/  LDC.64 R4, c[0x0][0xb18] ;  /* 0x0002c600ff047b82 */ /* 0x000f220000000a00 */
[----:B------:R-:W-:-:S07]  /*22f0*/  ISETP.NE.AND P3, PT, R22, 0x1, PT ;  /* 0x000000011600780c */ /* 0x000fce0003f65270 */
[----:B------:R-:W1:Y:S08]  /*2300*/  LDC.64 R6, c[0x0][0xb10] ;  /* 0x0002c400ff067b82 */ /* 0x000e700000000a00 */
[----:B------:R-:W2:Y:S08]  /*2310*/  LDC R16, c[0x0][0xb20] ;  /* 0x0002c800ff107b82 */ /* 0x000eb00000000800 */
[----:B------:R-:W3:Y:S01]  /*2320*/  LDC R18, c[0x0][0xb0c] ;  /* 0x0002c300ff127b82 */ /* 0x000ee20000000800 */
[----:B----4-:R-:W-:Y:S01]  /*2330*/  IMAD.HI.U32 R17, R0, R5, RZ ;  /* 0x0000000500117227 */ /* 0x010fe200078e00ff */
[----:B------:R-:W-:-:S03]  /*2340*/  ISETP.NE.AND P0, PT, R4, 0x1, PT ;  /* 0x000000010400780c */ /* 0x000fc60003f05270 */
[----:B------:R-:W-:-:S03]  /*2350*/  IMAD.HI.U32 R5, R11, R5, RZ ;  /* 0x000000050b057227 */ /* 0x000fc600078e00ff */
[----:B------:R-:W4:Y:S01]  /*2360*/  LDC.64 R2, c[0x0][0xb28] ;  /* 0x0002ca00ff027b82 */ /* 0x000f220000000a00 */
[----:B-1----:R-:W-:-:S04]  /*2370*/  IMAD.HI.U32 R20, R9, R6, RZ ;  /* 0x0000000609147227 */ /* 0x002fc800078e00ff */
[----:B------:R-:W-:Y:S01]  /*2380*/  IMAD.HI.U32 R24, R13, R6, RZ ;  /* 0x000000060d187227 */ /* 0x000fe200078e00ff */
[----:B------:R-:W-:Y:S02]  /*2390*/  SHF.R.U32.HI R20, RZ, R7, R20 ;  /* 0x00000007ff147219 */ /* 0x000fe40000011614 */
[-C--:B--2---:R-:W-:Y:S02]  /*23a0*/  SHF.R.U32.HI R17, RZ, R16.reuse, R17 ;  /* 0x00000010ff117219 */ /* 0x084fe40000011611 */
[----:B------:R-:W-:Y:S02]  /*23b0*/  SHF.R.U32.HI R16, RZ, R16, R5 ;  /* 0x00000010ff107219 */ /* 0x000fe40000011605 */
[----:B------:R-:W-:Y:S02]  /*23c0*/  SEL R17, R0, R17, !P0 ;  /* 0x0000001100117207 */ /* 0x000fe40004000000 */
[----:B------:R-:W-:Y:S02]  /*23d0*/  SHF.R.U32.HI R24, RZ, R7, R24 ;  /* 0x00000007ff187219 */ /* 0x000fe40000011618 */
[----:B---3--:R-:W-:-:S02]  /*23e0*/  ISETP.NE.AND P1, PT, R18, 0x1, PT ;  /* 0x000000011200780c */ /* 0x008fc40003f25270 */
[----:B------:R-:W-:Y:S02]  /*23f0*/  SEL R5, R11, R16, !P0 ;  /* 0x000000100b057207 */ /* 0x000fe40004000000 */
[----:B------:R-:W-:Y:S02]  /*2400*/  SEL R19, R9, R20, !P1 ;  /* 0x0000001409137207 */ /* 0x000fe40004800000 */
[----:B------:R-:W-:Y:S01]  /*2410*/  SEL R7, R13, R24, !P1 ;  /* 0x000000180d077207 */ /* 0x000fe20004800000 */
[----:B----4-:R-:W-:-:S04]  /*2420*/  IMAD.HI.U32 R20, R17, R2, RZ ;  /* 0x0000000211147227 */ /* 0x010fc800078e00ff */
        /* <DEDUP_REMOVED lines=10> */
[----:B------:R-:W-:-:S04]  /*24d0*/  @!P0 IMAD.HI.U32 R16, R7, R2, RZ ;  /* 0x0000000207108227 */ /* 0x000fc800078e00ff */
[----:B------:R-:W-:Y:S01]  /*24e0*/  IMAD.MOV R2, RZ, RZ, -R6 ;  /* 0x000000ffff027224 */ /* 0x000fe200078e0a06 */
[----:B------:R-:W-:-:S03]  /*24f0*/  @!P0 SHF.R.U32.HI R16, RZ, R3, R16 ;  /* 0x00000003ff108219 */ /* 0x000fc60000011610 */
[----:B------:R-:W-:Y:S01]  /*2500*/  IMAD R2, R22, R2, R5 ;  /* 0x0000000216027224 */ /* 0x000fe200078e0205 */
        /* <DEDUP_REMOVED lines=11> */
.L_x_37:
[----:B------:R-:W1:Y:S02]  /*25c0*/  LDCU UR4, c[0x0][0xb30] ;  /* 0x00016600ff0477ac */ /* 0x000e640008000800 */
[----:B-1----:R-:W-:-:S09]  /*25d0*/  UISETP.NE.AND UP0, UPT, UR4, 0x1, UPT ;  /* 0x000000010400788c */ /* 0x002fd2000bf05270 */
[----:B------:R-:W-:Y:S05]  /*25e0*/  BRA.U UP0, `(.L_x_38) ;  /* 0x0000000100407547 */ /* 0x000fea000b800000 */
[----:B------:R-:W1:Y:S08]  /*25f0*/  LDC.64 R4, c[0x0][0xb10] ;  /* 0x0002c400ff047b82 */ /* 0x000e700000000a00 */
[----:B------:R-:W2:Y:S08]  /*2600*/  LDC.64 R2, c[0x0][0xb18] ;  /* 0x0002c600ff027b82 */ /* 0x000eb00000000a00 */
[----:B------:R-:W3:Y:S08]  /*2610*/  LDC R6, c[0x0][0xb20] ;  /* 0x0002c800ff067b82 */ /* 0x000ef00000000800 */
[----:B------:R-:W4:Y:S01]  /*2620*/  LDC R16, c[0x0][0xb0c] ;  /* 0x0002c300ff107b82 */ /* 0x000f220000000800 */
[----:B-1----:R-:W-:-:S05]  /*2630*/  IMAD.HI.U32 R4, R13, R4, RZ ;  /* 0x000000040d047227 */ /* 0x002fca00078e00ff */
[----:B------:R-:W-:Y:S01]  /*2640*/  SHF.R.U32.HI R4, RZ, R5, R4 ;  /* 0x00000005ff047219 */ /* 0x000fe20000011604 */
[----:B--2---:R-:W-:Y:S01]  /*2650*/  IMAD.HI.U32 R3, R11, R3, RZ ;  /* 0x000000030b037227 */ /* 0x004fe200078e00ff */
[----:B------:R-:W-:-:S04]  /*2660*/  ISETP.NE.AND P0, PT, R2, 0x1, PT ;  /* 0x000000010200780c */ /* 0x000fc80003f05270 */
[----:B---3--:R-:W-:-:S04]  /*2670*/  SHF.R.U32.HI R6, RZ, R6, R3 ;  /* 0x00000006ff067219 */ /* 0x008fc80000011603 */
[----:B------:R-:W-:Y:S02]  /*2680*/  SEL R3, R11, R6, !P0 ;  /* 0x000000060b037207 */ /* 0x000fe40004000000 */
[----:B----4-:R-:W-:-:S04]  /*2690*/  ISETP.NE.AND P1, PT, R16, 0x1, PT ;  /* 0x000000011000780c */ /* 0x010fc80003f25270 */
[----:B------:R-:W-:-:S05]  /*26a0*/  SEL R4, R13, R4, !P1 ;  /* 0x000000040d047207 */ /* 0x000fca0004800000 */
[----:B------:R-:W-:Y:S02]  /*26b0*/  IMAD.IADD R5, R3, 0x1, -R4 ;  /* 0x0000000103057824 */ /* 0x000fe400078e0a04 */
[----:B------:R-:W-:Y:S02]  /*26c0*/  IMAD.IADD R3, R4, 0x1, -R3 ;  /* 0x0000000104037824 */ /* 0x000fe400078e0a03 */
[----:B------:R-:W-:Y:S02]  /*26d0*/  IMAD R13, R5, R16, R13 ;  /* 0x00000010050d7224 */ /* 0x000fe400078e020d */
[----:B------:R-:W-:-:S07]  /*26e0*/  IMAD R11, R3, R2, R11 ;  /* 0x00000002030b7224 */ /* 0x000fce00078e020b */
.L_x_38:
[----:B------:R-:W-:Y:S01]  /*26f0*/  VIADD R14, R14, 0x1 ;  /* 0x000000010e0e7836 */ /* 0x000fe20000000000 */
[----:B------:R-:W-:Y:S01]  /*2700*/  PLOP3.LUT P1, PT, PT, PT, PT, 0x80, 0x8 ;  /* 0x000000000008781c */ /* 0x000fe20003f2f070 */
[----:B------:R-:W-:Y:S02]  /*2710*/  IMAD.IADD R41, R13, 0x1, R40 ;  /* 0x000000010d297824 */ /* 0x000fe400078e0228 */
[----:B------:R-:W-:Y:S01]  /*2720*/  IMAD.IADD R39, R11, 0x1, R38 ;  /* 0x000000010b277824 */ /* 0x000fe200078e0226 */
[----:B------:R-:W-:-:S04]  /*2730*/  ISETP.NE.AND P0, PT, R14, 0x2, PT ;  /* 0x000000020e00780c */ /* 0x000fc80003f05270 */
[----:B------:R-:W-:Y:S02]  /*2740*/  SEL R3, RZ, 0x1, P0 ;  /* 0x00000001ff037807 */ /* 0x000fe40000000000 */
[----:B------:R-:W-:Y:S02]  /*2750*/  SEL R14, R14, RZ, P0 ;  /* 0x000000ff0e0e7207 */ /* 0x000fe40000000000 */
[----:B------:R-:W-:Y:S01]  /*2760*/  LOP3.LUT R12, R12, R3, RZ, 0x3c, !PT ;  /* 0x000000030c0c7212 */ /* 0x000fe200078e3cff */
[----:B------:R-:W-:Y:S06]  /*2770*/  @P2 BRA `(.L_x_39) ;  /* 0xffffffec00702947 */ /* 0x000fec000383ffff */
[----:B------:R-:W-:Y:S01]  /*2780*/  UIADD3 UR13, UPT, UPT, UR13, 0x30, URZ ;  /* 0x000000300d0d7890 */ /* 0x000fe2000fffe0ff */
[----:B------:R-:W-:-:S03]  /*2790*/  SHF.L.U32 R3, R15, 0x1f, RZ ;  /* 0x0000001f0f037819 */ /* 0x000fc600000006ff */
[----:B------:R-:W-:-:S09]  /*27a0*/  ULEA UR4, UR23, UR13, 0x3 ;  /* 0x0000000d17047291 */ /* 0x000fd2000f8e18ff */
[----:B------:R-:W1:Y:S02]  /*27b0*/  SYNCS.PHASECHK.TRANS64.TRYWAIT P0, [UR4], R3 ;  /* 0x00000003ff0075a7 */ /* 0x000e640008001104 */
[----:B-1----:R-:W-:Y:S05]  /*27c0*/  @!P0 BRA `(.L_x_40) ;  /* 0x0000003c00bc8947 */ /* 0x002fea0003800000 */
.L_x_108:
[----:B------:R-:W-:-:S04]  /*27d0*/  UIADD3 UR4, UPT, UPT, UR23, 0x1, URZ ;  /* 0x0000000117047890 */ /* 0x000fc8000fffe0ff */
[----:B------:R-:W-:-:S04]  /*27e0*/  UISETP.NE.AND UP0, UPT, UR4, 0x6, UPT ;  /* 0x000000060400788c */ /* 0x000fc8000bf05270 */
[----:B------:R-:W-:Y:S02]  /*27f0*/  USEL UR6, URZ, 0x1, UP0 ;  /* 0x00000001ff067887 */ /* 0x000fe40008000000 */
[----:B------:R-:W-:-:S04]  /*2800*/  USEL UR4, UR4, URZ, UP0 ;  /* 0x000000ff04047287 */ /* 0x000fc80008000000 */
[----:B------:R-:W-:Y:S01]  /*2810*/  ULEA UR5, UR4, UR13, 0x3 ;  /* 0x0000000d04057291 */ /* 0x000fe2000f8e18ff */
[----:B------:R-:W-:-:S04]  /*2820*/  LOP3.LUT R2, R15, UR6, RZ, 0x3c, !PT ;  /* 0x000000060f027c12 */ /* 0x000fc8000f8e3cff */
[----:B-1----:R-:W-:-:S04]  /*2830*/  SHF.L.U32 R3, R2, 0x1f, RZ ;  /* 0x0000001f02037819 */ /* 0x002fc800000006ff */
[----:B------:R-:W1:Y:S02]  /*2840*/  SYNCS.PHASECHK.TRANS64.TRYWAIT P0, [UR5], R3 ;  /* 0x00000003ff0075a7 */ /* 0x000e640008001105 */
[----:B-1----:R-:W-:Y:S05]  /*2850*/  @!P0 BRA `(.L_x_41) ;  /* 0x0000003c00b08947 */ /* 0x002fea0003800000 */
.L_x_110:
        /* <DEDUP_REMOVED lines=9> */
.L_x_112:
        /* <DEDUP_REMOVED lines=9> */
.L_x_114:
        /* <DEDUP_REMOVED lines=9> */
.L_x_116:
[----:B------:R-:W-:-:S04]  /*2a10*/  UIADD3 UR4, UPT, UPT, UR4, 0x1, URZ ;  /* 0x0000000104047890 */ /* 0x000fc8000fffe0ff */
[----:B------:R-:W-:-:S04]  /*2a20*/  UISETP.NE.AND UP0, UPT, UR4, 0x6, UPT ;  /* 0x000000060400788c */ /* 0x000fc8000bf05270 */
[----:B------:R-:W-:Y:S02]  /*2a30*/  USEL UR5, URZ, 0x1, UP0 ;  /* 0x00000001ff057887 */ /* 0x000fe40008000000 */
[----:B------:R-:W-:-:S04]  /*2a40*/  USEL UR4, UR4, URZ, UP0 ;  /* 0x000000ff04047287 */ /* 0x000fc80008000000 */
[----:B------:R-:W-:Y:S01]  /*2a50*/  ULEA UR4, UR4, UR13, 0x3 ;  /* 0x0000000d04047291 */ /* 0x000fe2000f8e18ff */
[----:B-1----:R-:W-:-:S04]  /*2a60*/  LOP3.LUT R3, R2, UR5, RZ, 0x3c, !PT ;  /* 0x0000000502037c12 */ /* 0x002fc8000f8e3cff */
[----:B------:R-:W-:Y:S01]  /*2a70*/  SHF.L.U32 R3, R3, 0x1f, RZ ;  /* 0x0000001f03037819 */ /* 0x000fe200000006ff */
[----:B----4-:R-:W-:-:S07]  /*2a80*/  IMAD.U32 R0, RZ, RZ, UR4 ;  /* 0x00000004ff007e24 */ /* 0x010fce000f8e00ff */
.L_x_45:
[----:B-1----:R1:W2:Y:S02]  /*2a90*/  SYNCS.PHASECHK.TRANS64.TRYWAIT P0, [R0+URZ], R3 ;  /* 0x00000003000075a7 */ /* 0x0022a400080011ff */
[----:B--2---:R-:W-:Y:S05]  /*2aa0*/  @!P0 NANOSLEEP.SYNCS 0x989680 ;  /* 0x009896800000895d */ /* 0x004fea0003900000 */
[----:B------:R-:W2:Y:S02]  /*2ab0*/  @!P0 SYNCS.PHASECHK.TRANS64 P0, [R0+URZ], R3 ;  /* 0x00000003000085a7 */ /* 0x000ea400080010ff */
[----:B--2---:R-:W-:Y:S05]  /*2ac0*/  @P0 EXIT ;  /* 0x000000000000094d */ /* 0x004fea0003800000 */
[----:B------:R-:W-:Y:S05]  /*2ad0*/  BRA `(.L_x_45) ;  /* 0xfffffffc00ec7947 */ /* 0x000fea000383ffff */
.L_x_17:
[----:B------:R-:W-:-:S04]  /*2ae0*/  UISETP.NE.AND UP1, UPT, UR45, URZ, UPT ;  /* 0x000000ff2d00728c */ /* 0x000fc8000bf25270 */
[----:B------:R-:W-:-:S09]  /*2af0*/  UISETP.NE.OR UP1, UPT, UR10, 0x1, UP1 ;  /* 0x000000010a00788c */ /* 0x000fd20008f25670 */
[----:B------:R-:W-:Y:S05]  /*2b00*/  BRA.U UP1, `(.L_x_46) ;  /* 0x0000000501487547 */ /* 0x000fea000b800000 */
[----:B------:R-:W-:Y:S01]  /*2b10*/  ISETP.NE.AND P2, PT, R2, RZ, PT ;  /* 0x000000ff0200720c */ /* 0x000fe20003f45270 */
[----:B------:R-:W-:Y:S01]  /*2b20*/  IMAD.MOV.U32 R12, RZ, RZ, 0x1 ;  /* 0x00000001ff0c7424 */ /* 0x000fe200078e00ff */
[----:B------:R-:W-:Y:S02]  /*2b30*/  CS2R R10, SRZ ;  /* 0x00000000000a7805 */ /* 0x000fe4000001ff00 */
[----:B------:R-:W-:Y:S01]  /*2b40*/  CS2R R8, SRZ ;  /* 0x0000000000087805 */ /* 0x000fe2000001ff00 */
[----:B------:R-:W-:Y:S01]  /*2b50*/  UMOV UR6, 0x400 ;  /* 0x0000040000067882 */ /* 0x000fe20000000000 */
[----:B------:R-:W-:Y:S01]  /*2b60*/  UMOV UR5, URZ ;  /* 0x000000ff00057c82 */ /* 0x000fe20008000000 */
[----:B------:R-:W-:-:S12]  /*2b70*/  ULEA UR6, UR45, UR6, 0x18 ;  /* 0x000000062d067291 */ /* 0x000fd8000f8ec0ff */
.L_x_50:
[----:B------:R-:W-:Y:S02]  /*2b80*/  LEA R0, R8, UR6, 0x3 ;  /* 0x0000000608007c11 */ /* 0x000fe4000f8e18ff */
[----:B------:R-:W-:-:S03]  /*2b90*/  SHF.L.U32 R5, R9, 0x1f, RZ ;  /* 0x0000001f09057819 */ /* 0x000fc600000006ff */
[----:B------:R-:W-:Y:S01]  /*2ba0*/  VIADD R4, R0, 0x100 ;  /* 0x0000010000047836 */ /* 0x000fe20000000000 */
[----:B------:R-:W1:Y:S02]  /*2bb0*/  SYNCS.PHASECHK.TRANS64.TRYWAIT P0, [R0+URZ+0xf0], R5 ;  /* 0x0000f005000075a7 */ /* 0x000e6400080011ff */
[----:B-1----:R-:W-:Y:S05]  /*2bc0*/  @!P0 BRA `(.L_x_47) ;  /* 0x0000003c00348947 */ /* 0x002fea0003800000 */
.L_x_117:
[----:B------:R-:W-:Y:S01]  /*2bd0*/  ULEA UR4, UR5, UR6, 0x3 ;  /* 0x0000000605047291 */ /* 0x000fe2000f8e18ff */
[----:B------:R-:W-:Y:S02]  /*2be0*/  PRMT R4, RZ, 0x654, R4 ;  /* 0x00000654ff047816 */ /* 0x000fe40000000004 */
[----:B-1----:R-:W-:Y:S01]  /*2bf0*/  SHF.L.U32 R5, R12, 0x1f, RZ ;  /* 0x0000001f0c057819 */ /* 0x002fe200000006ff */
[----:B------:R-:W-:Y:S01]  /*2c00*/  UIADD3 UR7, UPT, UPT, UR4, 0x90, URZ ;  /* 0x0000009004077890 */ /* 0x000fe2000fffe0ff */
[----:B------:R1:W-:Y:S05]  /*2c10*/  SYNCS.ARRIVE.TRANS64.RED.A1T0 RZ, [R4+URZ], RZ ;  /* 0x000000ff04ff79a7 */ /* 0x0003ea00081004ff */
[----:B------:R-:W-:Y:S01]  /*2c20*/  IMAD.U32 R7, RZ, RZ, UR7 ;  /* 0x00000007ff077e24 */ /* 0x000fe2000f8e00ff */
[----:B------:R-:W2:Y:S04]  /*2c30*/  SYNCS.PHASECHK.TRANS64.TRYWAIT P0, [UR4+0xa0], R5 ;  /* 0x0000a005ff0075a7 */ /* 0x000ea80008001104 */
[----:B------:R-:W-:Y:S01]  /*2c40*/  PRMT R6, R2, 0x654, R7 ;  /* 0x0000065402067816 */ /* 0x000fe20000000007 */
[----:B-1----:R-:W-:Y:S01]  /*2c50*/  @!P2 IMAD.MOV.U32 R4, RZ, RZ, 0x10 ;  /* 0x00000010ff04a424 */ /* 0x002fe200078e00ff */
[----:B--2---:R-:W-:Y:S06]  /*2c60*/  @!P0 BRA `(.L_x_48) ;  /* 0x0000003c00208947 */ /* 0x004fec0003800000 */
.L_x_119:
[----:B------:R-:W-:Y:S01]  /*2c70*/  ULEA UR8, UR5, UR6, 0x4 ;  /* 0x0000000605087291 */ /* 0x000fe2000f8e20ff */
[----:B------:R-:W-:Y:S01]  /*2c80*/  SEL R3, R6, R3, !P2 ;  /* 0x0000000306037207 */ /* 0x000fe20005000000 */
[----:B------:R-:W-:Y:S01]  /*2c90*/  UIADD3 UR9, UPT, UPT, UR4, 0x90, URZ ;  /* 0x0000009004097890 */ /* 0x000fe2000fffe0ff */
[----:B-1----:R-:W-:Y:S01]  /*2ca0*/  LEA R0, R11, UR6, 0x3 ;  /* 0x000000060b007c11 */ /* 0x002fe2000f8e18ff */
[----:B------:R-:W-:Y:S01]  /*2cb0*/  UIADD3 UR8, UPT, UPT, UR8, 0x120, URZ ;  /* 0x0000012008087890 */ /* 0x000fe2000fffe0ff */
[----:B------:R-:W-:Y:S01]  /*2cc0*/  SHF.L.U32 R5, R10, 0x1f, RZ ;  /* 0x0000001f0a057819 */ /* 0x000fe200000006ff */
[----:B------:R1:W-:Y:S01]  /*2cd0*/  @!P2 SYNCS.ARRIVE.TRANS64.RED RZ, [R3+URZ], R4 ;  /* 0x0000000403ffa9a7 */ /* 0x0003e200080004ff */
[----:B------:R-:W-:Y:S01]  /*2ce0*/  UIADD3 UR4, UPT, UPT, UR5, 0x1, URZ ;  /* 0x0000000105047890 */ /* 0x000fe2000fffe0ff */
[----:B------:R-:W-:-:S03]  /*2cf0*/  VIADD R8, R8, 0x1 ;  /* 0x0000000108087836 */ /* 0x000fc60000000000 */
[----:B------:R-:W-:Y:S02]  /*2d00*/  UISETP.NE.AND UP0, UPT, UR4, 0x2, UPT ;  /* 0x000000020400788c */ /* 0x000fe4000bf05270 */
[----:B------:R-:W-:Y:S06]  /*2d10*/  UGETNEXTWORKID.BROADCAST [UR8], [UR9] ;  /* 0x00000000080073ca */ /* 0x000fec0008000100 */
[----:B------:R-:W-:Y:S01]  /*2d20*/  USEL UR7, URZ, 0x1, UP0 ;  /* 0x00000001ff077887 */ /* 0x000fe20008000000 */
[----:B------:R-:W-:Y:S01]  /*2d30*/  ISETP.NE.AND P0, PT, R8, 0x2, PT ;  /* 0x000000020800780c */ /* 0x000fe20003f05270 */
[----:B------:R-:W-:Y:S01]  /*2d40*/  USEL UR5, UR4, URZ, UP0 ;  /* 0x000000ff04057287 */ /* 0x000fe20008000000 */
[----:B------:R-:W2:Y:S03]  /*2d50*/  SYNCS.PHASECHK.TRANS64.TRYWAIT P1, [R0+URZ+0x90], R5 ;  /* 0x00009005000075a7 */ /* 0x000ea600080211ff */
[----:B------:R-:W-:Y:S01]  /*2d60*/  LOP3.LUT R12, R12, UR7, RZ, 0x3c, !PT ;  /* 0x000000070c0c7c12 */ /* 0x000fe2000f8e3cff */
[----:B-12---:R-:W-:Y:S07]  /*2d70*/  @!P1 BRA `(.L_x_49) ;  /* 0x0000003800f49947 */ /* 0x006fee0003800000 */
.L_x_120:
[C---:B------:R-:W-:Y:S01]  /*2d80*/  LEA R4, R11.reuse, UR6, 0x4 ;  /* 0x000000060b047c11 */ /* 0x040fe2000f8e20ff */
[----:B-1----:R-:W-:Y:S01]  /*2d90*/  VIADD R0, R0, 0xa0 ;  /* 0x000000a000007836 */ /* 0x002fe20000000000 */
[----:B------:R-:W-:Y:S01]  /*2da0*/  SEL R8, R8, RZ, P0 ;  /* 0x000000ff08087207 */ /* 0x000fe20000000000 */
[----:B------:R-:W-:-:S03]  /*2db0*/  VIADD R11, R11, 0x1 ;  /* 0x000000010b0b7836 */ /* 0x000fc60000000000 */
[----:B------:R-:W1:Y:S01]  /*2dc0*/  LDS.128 R4, [R4+0x120] ;  /* 0x0001200004047984 */ /* 0x000e620000000c00 */
[----:B------:R-:W-:Y:S02]  /*2dd0*/  PRMT R0, RZ, 0x654, R0 ;  /* 0x00000654ff007816 */ /* 0x000fe40000000000 */
[C---:B------:R-:W-:Y:S01]  /*2de0*/  ISETP.NE.AND P1, PT, R11.reuse, 0x2, PT ;  /* 0x000000020b00780c */ /* 0x040fe20003f25270 */
[----:B------:R-:W-:Y:S01]  /*2df0*/  @!PT LDS RZ, [RZ] ;  /* 0x00000000fffff984 */ /* 0x000fe20000000800 */
[----:B------:R-:W-:Y:S01]  /*2e00*/  @!PT LDS RZ, [RZ] ;  /* 0x00000000fffff984 */ /* 0x000fe20000000800 */
[----:B------:R-:W-:Y:S01]  /*2e10*/  @!PT LDS RZ, [RZ] ;  /* 0x00000000fffff984 */ /* 0x000fe20000000800 */
[----:B------:R-:W-:Y:S01]  /*2e20*/  @!PT LDS RZ, [RZ] ;  /* 0x00000000fffff984 */ /* 0x000fe20000000800 */
[----:B------:R2:W-:Y:S06]  /*2e30*/  MEMBAR.ALL.CTA ;  /* 0x0000000000007992 */ /* 0x0005ec0000008000 */
[----:B--2---:R-:W2:Y:S01]  /*2e40*/  FENCE.VIEW.ASYNC.S ;  /* 0x00000000000073c6 */ /* 0x004ea20000000000 */
[----:B------:R-:W-:Y:S01]  /*2e50*/  SEL R11, R11, RZ, P1 ;  /* 0x000000ff0b0b7207 */ /* 0x000fe20000800000 */
[----:B--2---:R2:W-:Y:S01]  /*2e60*/  SYNCS.ARRIVE.TRANS64.RED.A1T0 RZ, [R0+URZ], RZ ;  /* 0x000000ff00ff79a7 */ /* 0x0045e200081004ff */
[----:B-1----:R-:W-:-:S02]  /*2e70*/  LOP3.LUT P3, RZ, R6, 0x1, RZ, 0xc0, !PT ;  /* 0x0000000106ff7812 */ /* 0x002fc4000786c0ff */
[----:B------:R-:W-:-:S04]  /*2e80*/  SEL R5, RZ, 0x1, P1 ;  /* 0x00000001ff057807 */ /* 0x000fc80000800000 */
[----:B------:R-:W-:Y:S02]  /*2e90*/  LOP3.LUT R10, R10, R5, RZ, 0x3c, !PT ;  /* 0x000000050a0a7212 */ /* 0x000fe400078e3cff */
[----:B--2---:R-:W-:-:S04]  /*2ea0*/  SEL R0, RZ, 0x1, P0 ;  /* 0x00000001ff007807 */ /* 0x004fc80000000000 */
[----:B------:R-:W-:Y:S01]  /*2eb0*/  LOP3.LUT R9, R9, R0, RZ, 0x3c, !PT ;  /* 0x0000000009097212 */ /* 0x000fe200078e3cff */
[----:B------:R-:W-:Y:S06]  /*2ec0*/  @P3 BRA `(.L_x_50) ;  /* 0xfffffffc002c3947 */ /* 0x000fec000383ffff */
[----:B------:R-:W-:Y:S01]  /*2ed0*/  ULEA UR4, UR5, UR6, 0x3 ;  /* 0x0000000605047291 */ /* 0x000fe2000f8e18ff */
[----:B------:R-:W-:-:S08]  /*2ee0*/  SHF.L.U32 R3, R12, 0x1f, RZ ;  /* 0x0000001f0c037819 */ /* 0x000fd000000006ff */
[----:B------:R-:W1:Y:S02]  /*2ef0*/  SYNCS.PHASECHK.TRANS64 P0, [UR4+0xa0], R3 ;  /* 0x0000a003ff0075a7 */ /* 0x000e640008001004 */
[----:B-1----:R-:W-:Y:S05]  /*2f00*/  @P0 BRA `(.L_x_51) ;  /* 0x0000000000080947 */ /* 0x002fea0003800000 */
[----:B------:R-:W1:Y:S02]  /*2f10*/  SYNCS.PHASECHK.TRANS64.TRYWAIT P0, [UR4+0xa0], R3 ;  /* 0x0000a003ff0075a7 */ /* 0x000e640008001104 */
[----:B-1----:R-:W-:Y:S05]  /*2f20*/  @!P0 BRA `(.L_x_52) ;  /* 0x00000038009c8947 */ /* 0x002fea0003800000 */
.L_x_51:
[----:B------:R-:W-:-:S04]  /*2f30*/  UIADD3 UR7, UPT, UPT, UR5, 0x1, URZ ;  /* 0x0000000105077890 */ /* 0x000fc8000fffe0ff */
[----:B------:R-:W-:-:S04]  /*2f40*/  UISETP.NE.AND UP0, UPT, UR7, 0x2, UPT ;  /* 0x000000020700788c */ /* 0x000fc8000bf05270 */
[----:B------:R-:W-:Y:S02]  /*2f50*/  USEL UR8, URZ, 0x1, UP0 ;  /* 0x00000001ff087887 */ /* 0x000fe40008000000 */
[----:B------:R-:W-:-:S04]  /*2f60*/  USEL UR7, UR7, URZ, UP0 ;  /* 0x000000ff07077287 */ /* 0x000fc80008000000 */
[----:B------:R-:W-:Y:S01]  /*2f70*/  ULEA UR7, UR7, UR6, 0x3 ;  /* 0x0000000607077291 */ /* 0x000fe2000f8e18ff */
[----:B-1----:R-:W-:-:S04]  /*2f80*/  LOP3.LUT R3, R12, UR8, RZ, 0x3c, !PT ;  /* 0x000000080c037c12 */ /* 0x002fc8000f8e3cff */
[----:B------:R-:W-:-:S04]  /*2f90*/  SHF.L.U32 R0, R3, 0x1f, RZ ;  /* 0x0000001f03007819 */ /* 0x000fc800000006ff */
[----:B------:R-:W1:Y:S02]  /*2fa0*/  SYNCS.PHASECHK.TRANS64 P0, [UR7+0xa0], R0 ;  /* 0x0000a000ff0075a7 */ /* 0x000e640008001007 */
[----:B-1----:R-:W-:Y:S05]  /*2fb0*/  @P0 EXIT ;  /* 0x000000000000094d */ /* 0x002fea0003800000 */
[----:B------:R-:W-:Y:S02]  /*2fc0*/  SHF.L.U32 R3, R3, 0x1f, RZ ;  /* 0x0000001f03037819 */ /* 0x000fe400000006ff */
[----:B------:R-:W-:-:S07]  /*2fd0*/  MOV R0, UR7 ;  /* 0x0000000700007c02 */ /* 0x000fce0008000f00 */
.L_x_53:
[----:B-1----:R1:W2:Y:S02]  /*2fe0*/  SYNCS.PHASECHK.TRANS64.TRYWAIT P0, [R0+URZ+0xa0], R3 ;  /* 0x0000a003000075a7 */ /* 0x0022a400080011ff */
[----:B--2---:R-:W-:Y:S05]  /*2ff0*/  @!P0 NANOSLEEP.SYNCS 0x989680 ;  /* 0x009896800000895d */ /* 0x004fea0003900000 */
[----:B------:R-:W2:Y:S02]  /*3000*/  @!P0 SYNCS.PHASECHK.TRANS64 P0, [R0+URZ+0xa0], R3 ;  /* 0x0000a003000085a7 */ /* 0x000ea400080010ff */
[----:B--2---:R-:W-:Y:S05]  /*3010*/  @P0 EXIT ;  /* 0x000000000000094d */ /* 0x004fea0003800000 */
[----:B------:R-:W-:Y:S05]  /*3020*/  BRA `(.L_x_53) ;  /* 0xfffffffc00ec7947 */ /* 0x000fea000383ffff */
.L_x_46:
[----:B------:R-:W-:-:S09]  /*3030*/  UISETP.NE.AND UP1, UPT, UR10, URZ, UPT ;  /* 0x000000ff0a00728c */ /* 0x000fd2000bf25270 */
[----:B------:R-:W-:Y:S05]  /*3040*/  BRA.U UP1, `(.L_x_54) ;  /* 0x0000001101f47547 */ /* 0x000fea000b800000 */
[----:B------:R-:W-:Y:S01]  /*3050*/  UMOV UR4, 0x40 ;  /* 0x0000004000047882 */ /* 0x000fe20000000000 */
[----:B------:R-:W-:Y:S01]  /*3060*/  NOP ;  /* 0x0000000000007918 */ /* 0x000fe20000000000 */
[----:B------:R-:W-:Y:S01]  /*3070*/  ULEA UR5, UR45, UR4, 0x18 ;  /* 0x000000042d057291 */ /* 0x000fe2000f8ec0ff */
[----:B------:R-:W-:Y:S02]  /*3080*/  UMOV UR6, 0x400 ;  /* 0x0000040000067882 */ /* 0x000fe40000000000 */
[----:B------:R-:W-:-:S06]  /*3090*/  ULEA UR6, UR45, UR6, 0x18 ;  /* 0x000000062d067291 */ /* 0x000fcc000f8ec0ff */
[----:B------:R-:W1:Y:S02]  /*30a0*/  LDS.U8 R0, [UR5+0x1c] ;  /* 0x00001c05ff007984 */ /* 0x000e640008000000 */
[----:B-1----:R-:W-:-:S13]  /*30b0*/  ISETP.NE.AND P0, PT, R0, RZ, PT ;  /* 0x000000ff0000720c */ /* 0x002fda0003f05270 */
[----:B------:R-:W-:Y:S05]  /*30c0*/  @P0 BRA `(.L_x_55) ;  /* 0x0000000000580947 */ /* 0x000fea0003800000 */
[----:B------:R-:W-:-:S13]  /*30d0*/  ELECT P0, URZ, PT ;  /* 0x0000000000ff782f */ /* 0x000fda0003800000 */
[----:B------:R-:W-:Y:S05]  /*30e0*/  @!P0 BRA `(.L_x_56) ;  /* 0x0000000000608947 */ /* 0x000fea0003800000 */
[----:B------:R-:W-:Y:S01]  /*30f0*/  UMOV UR4, 0x10 ;  /* 0x0000001000047882 */ /* 0x000fe20000000000 */
[----:B------:R-:W-:Y:S01]  /*3100*/  HFMA2 R0, -RZ, RZ, 0, 5.9604644775390625e-08 ;  /* 0x00000001ff007431 */ /* 0x000fe200000001ff */
[----:B------:R-:W-:-:S03]  /*3110*/  MOV R2, 0xffff ;  /* 0x0000ffff00027802 */ /* 0x000fc60000000f00 */
[----:B------:R-:W-:Y:S04]  /*3120*/  DEPBAR.LE SB1, 0x36 ;  /* 0x00009d800000791a */ /* 0x000fe80000000000 */
[----:B------:R-:W1:Y:S02]  /*3130*/  UTCATOMSWS.FIND_AND_SET.ALIGN UP0, UR4, UR4 ;  /* 0x00000004000475e3 */ /* 0x000e640008000800 */
[----:B-1----:R-:W-:Y:S01]  /*3140*/  MOV R3, UR4 ;  /* 0x0000000400037c02 */ /* 0x002fe20008000f00 */
[----:B------:R-:W-:Y:S06]  /*3150*/  BRA.U UP0, `(.L_x_57) ;  /* 0x0000000100187547 */ /* 0x000fec000b800000 */
.L_x_58:
[----:B------:R-:W-:Y:S05]  /*3160*/  NANOSLEEP 0x64 ;  /* 0x000000640000795d */ /* 0x000fea0003800000 */
[----:B------:R-:W-:-:S05]  /*3170*/  UMOV UR4, 0x10 ;  /* 0x0000001000047882 */ /* 0x000fca0000000000 */
[----:B------:R-:W-:Y:S04]  /*3180*/  DEPBAR.LE SB1, 0x36 ;  /* 0x00009d800000791a */ /* 0x000fe80000000000 */
[----:B------:R-:W1:Y:S02]  /*3190*/  UTCATOMSWS.FIND_AND_SET.ALIGN UP0, UR4, UR4 ;  /* 0x00000004000475e3 */ /* 0x000e640008000800 */
[----:B-1----:R-:W-:Y:S01]  /*31a0*/  MOV R3, UR4 ;  /* 0x0000000400037c02 */ /* 0x002fe20008000f00 */
[----:B------:R-:W-:Y:S05]  /*31b0*/  BRA.U !UP0, `(.L_x_58) ;  /* 0xfffffffd08e87547 */ /* 0x000fea000b83ffff */
.L_x_57:
[-C--:B------:R-:W-:Y:S02]  /*31c0*/  SHF.L.U32 R2, R2, R3.reuse, RZ ;  /* 0x0000000302027219 */ /* 0x080fe400000006ff */
[----:B------:R-:W-:Y:S01]  /*31d0*/  SHF.L.U32 R0, R0, R3, RZ ;  /* 0x0000000300007219 */ /* 0x000fe200000006ff */
[----:B------:R-:W-:Y:S02]  /*31e0*/  IMAD.SHL.U32 R3, R3, 0x20, RZ ;  /* 0x0000002003037824 */ /* 0x000fe400078e00ff */
[----:B------:R1:W-:Y:S04]  /*31f0*/  ATOMS.OR RZ, [UR5+0x14], R2 ;  /* 0x00001402ffff798c */ /* 0x0003e8000b000005 */
[----:B------:R1:W-:Y:S04]  /*3200*/  ATOMS.OR RZ, [UR5+0x18], R0 ;  /* 0x00001800ffff798c */ /* 0x0003e8000b000005 */
[----:B------:R1:W-:Y:S01]  /*3210*/  STS [UR6+0x140], R3 ;  /* 0x00014003ff007988 */ /* 0x0003e20008000806 */
[----:B------:R-:W-:Y:S05]  /*3220*/  BRA `(.L_x_56) ;  /* 0x0000000000107947 */ /* 0x000fea0003800000 */
.L_x_55:
[----:B------:R-:W-:Y:S02]  /*3230*/  MOV R0, 0xffffffff ;  /* 0xffffffff00007802 */ /* 0x000fe40000000f00 */
[----:B------:R-:W-:-:S03]  /*3240*/  MOV R2, 0x3270 ;  /* 0x0000327000027802 */ /* 0x000fc60000000f00 */
[----:B------:R1:W-:Y:S04]  /*3250*/  STS [UR6+0x140], R0 ;  /* 0x00014000ff007988 */ /* 0x0003e80008000806 */
[----:B-1-3-5:R-:W-:Y:S05]  /*3260*/  CALL.REL.NOINC `($__internal_1_$__cuda_sm10x_tcgen05_guardrail_trap_phase_invalid_during_alloc) ;  /* 0x0000003c00347944 */ /* 0x02afea0003c00000 */
.L_x_56:
[----:B------:R-:W-:Y:S05]  /*3270*/  WARPSYNC.ALL ;  /* 0x0000000000007948 */ /* 0x000fea0003800000 */
[----:B------:R-:W2:Y:S01]  /*3280*/  S2UR UR4, SR_CgaCtaId ;  /* 0x00000000000479c3 */ /* 0x000ea20000008800 */
[----:B------:R-:W-:Y:S01]  /*3290*/  UMOV UR71, 0x400 ;  /* 0x0000040000477882 */ /* 0x000fe20000000000 */
[----:B------:R-:W-:-:S06]  /*32a0*/  NOP ;  /* 0x0000000000007918 */ /* 0x000fcc0000000000 */
[----:B------:R-:W-:Y:S06]  /*32b0*/  BAR.ARV 0x6, 0xa0 ;  /* 0x0182800000007b1d */ /* 0x000fec0000002000 */
[----:B------:R-:W4:Y:S01]  /*32c0*/  LDCU UR5, c[0x0][0x38c] ;  /* 0x00007180ff0577ac */ /* 0x000f220008000800 */
[----:B------:R-:W-:Y:S01]  /*32d0*/  IMAD.MOV.U32 R11, RZ, RZ, 0x1 ;  /* 0x00000001ff0b7424 */ /* 0x000fe200078e00ff */
[----:B------:R-:W-:Y:S01]  /*32e0*/  CS2R R8, SRZ ;  /* 0x0000000000087805 */ /* 0x000fe2000001ff00 */
[----:B------:R-:W-:Y:S01]  /*32f0*/  IMAD.MOV.U32 R10, RZ, RZ, RZ ;  /* 0x000000ffff0a7224 */ /* 0x000fe200078e00ff */
[----:B------:R-:W3:Y:S01]  /*3300*/  LDCU UR7, c[0x0][0x38c] ;  /* 0x00007180ff0777ac */ /* 0x000ee20008000800 */
[----:B------:R-:W-:Y:S01]  /*3310*/  UMOV UR74, URZ ;  /* 0x000000ff004a7c82 */ /* 0x000fe20008000000 */
[----:B------:R-:W-:Y:S01]  /*3320*/  UMOV UR9, URZ ;  /* 0x000000ff00097c82 */ /* 0x000fe20008000000 */
[----:B--2---:R-:W-:Y:S01]  /*3330*/  ULEA UR71, UR4, UR71, 0x18 ;  /* 0x0000004704477291 */ /* 0x004fe2000f8ec0ff */
[----:B------:R-:W-:Y:S01]  /*3340*/  UMOV UR76, 0x0 ;  /* 0x00000000004c7882 */ /* 0x000fe20000000000 */
[----:B------:R-:W-:-:S02]  /*3350*/  UMOV UR77, 0x4020490 ;  /* 0x04020490004d7882 */ /* 0x000fc40000000000 */
[----:B------:R-:W-:Y:S02]  /*3360*/  UIADD3 UR6, UPT, UPT, UR71, 0x30a00, URZ ;  /* 0x00030a0047067890 */ /* 0x000fe4000fffe0ff */
[----:B----4-:R-:W-:-:S03]  /*3370*/  UIADD3 UR5, UPT, UPT, UR5, 0xff, URZ ;  /* 0x000000ff05057890 */ /* 0x010fc6000fffe0ff */
[----:B-1----:R-:W1:Y:S01]  /*3380*/  LDS R0, [UR71+0x140] ;  /* 0x00014047ff007984 */ /* 0x002e620008000800 */
[----:B------:R-:W-:Y:S02]  /*3390*/  USHF.R.S32.HI UR4, URZ, 0x1f, UR5 ;  /* 0x0000001fff047899 */ /* 0x000fe40008011405 */
[----:B---3--:R-:W-:Y:S02]  /*33a0*/  UISETP.GE.AND UP3, UPT, UR7, 0x1, UPT ;  /* 0x000000010700788c */ /* 0x008fe4000bf66270 */
[----:B------:R-:W-:Y:S02]  /*33b0*/  ULEA.HI UR4, UR4, UR5, URZ, 0x8 ;  /* 0x0000000504047291 */ /* 0x000fe4000f8f40ff */
[----:B------:R-:W-:Y:S02]  /*33c0*/  UIADD3 UR5, UPT, UPT, UR71, 0xa00, URZ ;  /* 0x00000a0047057890 */ /* 0x000fe4000fffe0ff */
[----:B------:R-:W-:Y:S02]  /*33d0*/  USHF.R.S32.HI UR8, URZ, 0x8, UR4 ;  /* 0x00000008ff087899 */ /* 0x000fe40008011404 */
[----:B------:R-:W-:-:S02]  /*33e0*/  USHF.R.U32.HI UR4, URZ, 0x4, UR6 ;  /* 0x00000004ff047899 */ /* 0x000fc40008011606 */
[----:B------:R-:W-:Y:S02]  /*33f0*/  UISETP.LT.AND UP0, UPT, UR8, 0x1, UPT ;  /* 0x000000010800788c */ /* 0x000fe4000bf01270 */
[----:B------:R-:W-:Y:S01]  /*3400*/  IMAD.U32 R12, RZ, RZ, UR8 ;  /* 0x00000008ff0c7e24 */ /* 0x000fe2000f8e00ff */
[----:B------:R-:W-:Y:S02]  /*3410*/  ULOP3.LUT UR4, UR4, 0x3fff, URZ, 0xc0, !UPT ;  /* 0x00003fff04047892 */ /* 0x000fe4000f8ec0ff */
[----:B------:R-:W-:Y:S02]  /*3420*/  USEL UR6, UR8, 0x1, !UP0 ;  /* 0x0000000108067887 */ /* 0x000fe4000c000000 */
[----:B------:R-:W-:Y:S02]  /*3430*/  ULOP3.LUT UR73, UR4, 0x10000, URZ, 0xfc, !UPT ;  /* 0x0001000004497892 */ /* 0x000fe4000f8efcff */
[----:B------:R-:W-:Y:S02]  /*3440*/  UIADD3 UR4, UPT, UPT, -UR6, URZ, URZ ;  /* 0x000000ff06047290 */ /* 0x000fe4000fffe1ff */
[----:B------:R-:W-:-:S04]  /*3450*/  USHF.R.U32.HI UR5, URZ, 0x4, UR5 ;  /* 0x00000004ff057899 */ /* 0x000fc80008011605 */
[----:B------:R-:W-:Y:S01]  /*3460*/  ULOP3.LUT UR5, UR5, 0x3fff, URZ, 0xc0, !UPT ;  /* 0x00003fff05057892 */ /* 0x000fe2000f8ec0ff */
[----:B------:R-:W-:-:S03]  /*3470*/  MOV R13, UR4 ;  /* 0x00000004000d7c02 */ /* 0x000fc60008000f00 */
[----:B------:R-:W-:Y:S01]  /*3480*/  ULOP3.LUT UR72, UR5, 0x10000, URZ, 0xfc, !UPT ;  /* 0x0001000005487892 */ /* 0x000fe2000f8efcff */
[----:B-1----:R-:W-:-:S13]  /*3490*/  R2UR UR8, R0 ;  /* 0x00000000000872ca */ /* 0x002fda00000e0000 */
[----:B------:R-:W-:-:S07]  /*34a0*/  MOV R14, UR8 ;  /* 0x00000008000e7c02 */ /* 0x000fce0008000f00 */
.L_x_65:
[----:B------:R-:W-:Y:S02]  /*34b0*/  LEA R0, R10, UR71, 0x3 ;  /* 0x000000470a007c11 */ /* 0x000fe4000f8e18ff */
[----:B------:R-:W-:Y:S02]  /*34c0*/  SHF.L.U32 R5, R9, 0x1f, RZ ;  /* 0x0000001f09057819 */ /* 0x000fe400000006ff */
[----:B------:R-:W-:Y:S01]  /*34d0*/  PLOP3.LUT P0, PT, PT, PT, UP3, 0x80, 0x8 ;  /* 0x000000000008781c */ /* 0x000fe20003f0f038 */
[----:B------:R-:W-:Y:S01]  /*34e0*/  VIADD R3, R0, 0xa0 ;  /* 0x000000a000037836 */ /* 0x000fe20000000000 */
[----:B-1----:R-:W1:Y:S02]  /*34f0*/  SYNCS.PHASECHK.TRANS64.TRYWAIT P1, [R0+URZ+0x90], R5 ;  /* 0x00009005000075a7 */ /* 0x002e6400080211ff */
[----:B-1----:R-:W-:Y:S09]  /*3500*/  @!P1 BRA `(.L_x_59) ;  /* 0x00000034003c9947 */ /* 0x002ff20003800000 */
.L_x_122:
[----:B------:R-:W-:Y:S01]  /*3510*/  LEA R4, R10, UR71, 0x4 ;  /* 0x000000470a047c11 */ /* 0x000fe2000f8e20ff */
[----:B------:R-:W-:Y:S01]  /*3520*/  @UP3 ULEA UR4, UR9, UR71, 0x3 ;  /* 0x0000004709043291 */ /* 0x000fe2000f8e18ff */
[----:B------:R-:W-:Y:S01]  /*3530*/  PLOP3.LUT P2, PT, PT, PT, PT, 0x80, 0x8 ;  /* 0x000000000008781c */ /* 0x000fe20003f4f070 */
[----:B------:R-:W-:Y:S01]  /*3540*/  ULEA UR75, UR74, UR71, 0x3 ;  /* 0x000000474a4b7291 */ /* 0x000fe2000f8e18ff */
[----:B------:R-:W-:Y:S02]  /*3550*/  PRMT R3, RZ, 0x654, R3 ;  /* 0x00000654ff037816 */ /* 0x000fe40000000003 */
[----:B-1----:R-:W1:Y:S01]  /*3560*/  LDS.128 R4, [R4+0x120] ;  /* 0x0001200004047984 */ /* 0x002e620000000c00 */
[----:B------:R-:W-:Y:S02]  /*3570*/  @P0 SHF.L.U32 R2, R8, 0x1f, RZ ;  /* 0x0000001f08020819 */ /* 0x000fe400000006ff */
[----:B------:R-:W-:Y:S01]  /*3580*/  SHF.L.U32 R0, R11, 0x1f, RZ ;  /* 0x0000001f0b007819 */ /* 0x000fe200000006ff */
[----:B------:R-:W-:Y:S01]  /*3590*/  @!PT LDS RZ, [RZ] ;  /* 0x00000000fffff984 */ /* 0x000fe20000000800 */
[----:B------:R-:W-:Y:S01]  /*35a0*/  @!PT LDS RZ, [RZ] ;  /* 0x00000000fffff984 */ /* 0x000fe20000000800 */
[----:B------:R-:W-:Y:S01]  /*35b0*/  @!PT LDS RZ, [RZ] ;  /* 0x00000000fffff984 */ /* 0x000fe20000000800 */
[----:B------:R-:W-:Y:S01]  /*35c0*/  @!PT LDS RZ, [RZ] ;  /* 0x00000000fffff984 */ /* 0x000fe20000000800 */
[----:B------:R2:W-:Y:S06]  /*35d0*/  MEMBAR.ALL.CTA ;  /* 0x0000000000007992 */ /* 0x0005ec0000008000 */
[----:B--2---:R-:W2:Y:S01]  /*35e0*/  FENCE.VIEW.ASYNC.S ;  /* 0x00000000000073c6 */ /* 0x004ea20000000000 */
[----:B------:R-:W-:Y:S01]  /*35f0*/  R2UR UR6, R14 ;  /* 0x000000000e0672ca */ /* 0x000fe200000e0000 */
[----:B--2---:R2:W-:Y:S01]  /*3600*/  SYNCS.ARRIVE.TRANS64.RED.A1T0 RZ, [R3+URZ], RZ ;  /* 0x000000ff03ff79a7 */ /* 0x0045e200081004ff */
[----:B------:R2:W3:Y:S01]  /*3610*/  @P0 SYNCS.PHASECHK.TRANS64.TRYWAIT P2, [UR4], R2 ;  /* 0x00000002ff0005a7 */ /* 0x0004e20008041104 */
[----:B------:R-:W-:Y:S01]  /*3620*/  ULEA.HI UR4, UR74, UR74, URZ, 0x1 ;  /* 0x0000004a4a047291 */ /* 0x000fe2000f8f08ff */
[----:B-1----:R-:W-:-:S03]  /*3630*/  LOP3.LUT P1, RZ, R6, 0x1, RZ, 0xc0, !PT ;  /* 0x0000000106ff7812 */ /* 0x002fc6000782c0ff */
[----:B------:R-:W-:Y:S02]  /*3640*/  USHF.L.U32 UR5, UR4, 0x2, URZ ;  /* 0x0000000204057899 */ /* 0x000fe400080006ff */
[----:B------:R-:W-:Y:S02]  /*3650*/  ULOP3.LUT UR8, UR4, 0xffe, URZ, 0xc0, !UPT ;  /* 0x00000ffe04087892 */ /* 0x000fe4000f8ec0ff */
[----:B------:R-:W-:Y:S02]  /*3660*/  ULOP3.LUT UR4, UR5, 0xfffffff8, URZ, 0xc0, !UPT ;  /* 0xfffffff805047892 */ /* 0x000fe4000f8ec0ff */
[----:B------:R-:W-:Y:S02]  /*3670*/  UIADD3 UR8, UPT, UPT, -UR8, UR74, URZ ;  /* 0x0000004a08087290 */ /* 0x000fe4000fffe1ff */
[----:B------:R-:W-:Y:S01]  /*3680*/  UIADD3 UR4, UPT, UPT, UR6, UR4, URZ ;  /* 0x0000000406047290 */ /* 0x000fe2000fffe0ff */
[----:B------:R-:W1:Y:S03]  /*3690*/  SYNCS.PHASECHK.TRANS64.TRYWAIT P0, [UR75+0xd0], R0 ;  /* 0x0000d000ff0075a7 */ /* 0x000e66000800114b */
[----:B------:R-:W-:Y:S01]  /*36a0*/  ULEA UR8, UR8, UR4, 0x14 ;  /* 0x0000000408087291 */ /* 0x000fe2000f8ea0ff */
[----:B-123--:R-:W-:Y:S11]  /*36b0*/  @!P0 BRA `(.L_x_60) ;  /* 0x0000003000e48947 */ /* 0x00eff60003800000 */
.L_x_124:
[----:B------:R-:W-:Y:S01]  /*36c0*/  IADD3 R10, PT, PT, R10, 0x1, RZ ;  /* 0x000000010a0a7810 */ /* 0x000fe20007ffe0ff */
[----:B------:R-:W-:Y:S06]  /*36d0*/  BRA.U !UP3, `(.L_x_61) ;  /* 0x000000050bec7547 */ /* 0x000fec000b800000 */
[----:B------:R-:W-:Y:S01]  /*36e0*/  R2UR UR69, R13 ;  /* 0x000000000d4572ca */ /* 0x000fe200000e0000 */
[----:B------:R-:W-:Y:S01]  /*36f0*/  UPLOP3.LUT UP4, UPT, UPT, UPT, UPT, 0x40, 0x4 ;  /* 0x000000000004789c */ /* 0x000fe20003f8e870 */
[----:B------:R-:W-:Y:S01]  /*3700*/  R2UR UR68, R12 ;  /* 0x000000000c4472ca */ /* 0x000fe200000e0000 */
[----:B------:R-:W-:-:S14]  /*3710*/  UMOV UR7, UR9 ;  /* 0x0000000900077c82 */ /* 0x000fdc0008000000 */
.L_x_64:
[----:B------:R-:W-:Y:S02]  /*3720*/  UIADD3 UR69, UPT, UPT, UR69, 0x1, URZ ;  /* 0x0000000145457890 */ /* 0x000fe4000fffe0ff */
[----:B--2---:R-:W-:Y:S02]  /*3730*/  ULEA UR5, UR7, UR71, 0x3 ;  /* 0x0000004707057291 */ /* 0x004fe4000f8e18ff */
[----:B------:R-:W-:Y:S01]  /*3740*/  UISETP.NE.AND UP0, UPT, UR69, URZ, UPT ;  /* 0x000000ff4500728c */ /* 0x000fe2000bf05270 */
[----:B------:R-:W-:Y:S10]  /*3750*/  @P2 BRA `(.L_x_62) ;  /* 0x00000000000c2947 */ /* 0x000ff40003800000 */
[----:B-1----:R-:W-:Y:S04]  /*3760*/  SHF.L.U32 R3, R8, 0x1f, RZ ;  /* 0x0000001f08037819 */ /* 0x002fe800000006ff */
[----:B------:R-:W1:Y:S02]  /*3770*/  SYNCS.PHASECHK.TRANS64.TRYWAIT P0, [UR5], R3 ;  /* 0x00000003ff0075a7 */ /* 0x000e640008001105 */
[----:B-1----:R-:W-:Y:S05]  /*3780*/  @!P0 BRA `(.L_x_63) ;  /* 0x0000003000c88947 */ /* 0x002fea0003800000 */
.L_x_62:
[----:B------:R-:W-:Y:S01]  /*3790*/  UISETP.NE.AND UP1, UPT, UR68, 0x1, UPT ;  /* 0x000000014400788c */ /* 0x000fe2000bf25270 */
[----:B------:R-:W-:Y:S01]  /*37a0*/  PLOP3.LUT P2, PT, PT, PT, PT, 0x80, 0x8 ;  /* 0x000000000008781c */ /* 0x000fe20003f4f070 */
[----:B------:R-:W-:Y:S01]  /*37b0*/  UIADD3 UR9, UPT, UPT, UR7, 0x1, URZ ;  /* 0x0000000107097890 */ /* 0x000fe2000fffe0ff */
[----:B-1----:R-:W-:Y:S01]  /*37c0*/  MOV.SPILL R3, UR75 ;  /* 0x0000004b00037c02 */ /* 0x002fe20009000f00 */
[----:B------:R-:W-:Y:S01]  /*37d0*/  UIADD3 UR70, UPT, UPT, UR5, 0x30, URZ ;  /* 0x0000003005467890 */ /* 0x000fe2000fffe0ff */
[----:B------:R-:W-:Y:S01]  /*37e0*/  MOV.SPILL R2, UR74 ;  /* 0x0000004a00027c02 */ /* 0x000fe20009000f00 */
[----:B------:R-:W-:Y:S01]  /*37f0*/  UISETP.NE.AND UP2, UPT, UR9, 0x6, UPT ;  /* 0x000000060900788c */ /* 0x000fe2000bf45270 */
[----:B------:R-:W-:Y:S01]  /*3800*/  PLOP3.LUT P0, PT, PT, PT, UP1, 0x80, 0x8 ;  /* 0x000000000008781c */ /* 0x000fe20003f0f018 */
[----:B------:R-:W-:Y:S02]  /*3810*/  ULEA UR6, UR7, UR73, 0x8 ;  /* 0x0000004907067291 */ /* 0x000fe4000f8e40ff */
[----:B------:R-:W-:Y:S02]  /*3820*/  USEL UR5, URZ, 0x1, UP2 ;  /* 0x00000001ff057887 */ /* 0x000fe40009000000 */
[----:B------:R-:W-:Y:S02]  /*3830*/  USEL UR9, UR9, URZ, UP2 ;  /* 0x000000ff09097287 */ /* 0x000fe40009000000 */
[----:B------:R-:W-:Y:S02]  /*3840*/  ULEA UR4, UR7, UR72, 0xb ;  /* 0x0000004807047291 */ /* 0x000fe4000f8e58ff */
[----:B------:R-:W-:Y:S01]  /*3850*/  @UP1 ULEA UR7, UR9, UR71, 0x3 ;  /* 0x0000004709071291 */ /* 0x000fe2000f8e18ff */
[----:B------:R-:W-:Y:S01]  /*3860*/  LOP3.LUT R8, R8, UR5, RZ, 0x3c, !PT ;  /* 0x0000000508087c12 */ /* 0x000fe2000f8e3cff */
[----:B------:R-:W-:Y:S02]  /*3870*/  UIADD3 UR20, UPT, UPT, UR6, 0x2, URZ ;  /* 0x0000000206147890 */ /* 0x000fe4000fffe0ff */
[----:B------:R-:W-:Y:S01]  /*3880*/  UIADD3 UR18, UPT, UPT, UR4, 0x2, URZ ;  /* 0x0000000204127890 */ /* 0x000fe2000fffe0ff */
[----:B------:R-:W-:Y:S01]  /*3890*/  @P0 SHF.L.U32 R0, R8, 0x1f, RZ ;  /* 0x0000001f08000819 */ /* 0x000fe200000006ff */
[----:B------:R-:W-:Y:S02]  /*38a0*/  UIADD3 UR14, UPT, UPT, UR6, 0x4, URZ ;  /* 0x00000004060e7890 */ /* 0x000fe4000fffe0ff */
[----:B------:R-:W-:Y:S01]  /*38b0*/  UIADD3 UR12, UPT, UPT, UR4, 0x4, URZ ;  /* 0x00000004040c7890 */ /* 0x000fe2000fffe0ff */
[----:B------:R2:W3:Y:S01]  /*38c0*/  @P0 SYNCS.PHASECHK.TRANS64.TRYWAIT P2, [UR7], R0 ;  /* 0x00000000ff0005a7 */ /* 0x0004e20008041107 */
[----:B------:R-:W-:Y:S02]  /*38d0*/  UIADD3 UR66, UPT, UPT, UR6, 0x6, URZ ;  /* 0x0000000606427890 */ /* 0x000fe4000fffe0ff */
        /* <DEDUP_REMOVED lines=24> */
[----:B------:R-:W-:Y:S01]  /*3a60*/  UIADD3 UR68, UPT, UPT, UR68, -0x1, URZ ;  /* 0xffffffff44447890 */ /* 0x000fe2000fffe0ff */
[----:B------:R-:W-:Y:S01]  /*3a70*/  UMOV UR7, 0x40004000 ;  /* 0x4000400000077882 */ /* 0x000fe20000000000 */
[----:B------:R-:W-:Y:S01]  /*3a80*/  UMOV UR74, 0x0 ;  /* 0x00000000004a7882 */ /* 0x000fe20000000000 */
[----:B------:R-:W-:Y:S01]  /*3a90*/  UMOV UR75, 0x4020490 ;  /* 0x04020490004b7882 */ /* 0x000fe20000000000 */
[----:B------:R-:W-:Y:S01]  /*3aa0*/  UMOV UR5, 0x40004040 ;  /* 0x4000404000057882 */ /* 0x000fe20000000000 */
[----:B------:R-:W-:Y:S01]  /*3ab0*/  UMOV UR21, 0x40004000 ;  /* 0x4000400000157882 */ /* 0x000fe20000000000 */
[----:B------:R1:W-:Y:S01]  /*3ac0*/  UTCHMMA gdesc[UR4], gdesc[UR6], tmem[UR8], tmem[UR74], idesc[UR75], UP4 ;  /* 0x00ff4a06040075ea */ /* 0x0003e2000a000008 */
[----:B------:R-:W-:Y:S01]  /*3ad0*/  UPLOP3.LUT UP4, UPT, UPT, UPT, UPT, 0x80, 0x8 ;  /* 0x000000000008789c */ /* 0x000fe20003f8f070 */
[----:B------:R-:W-:Y:S01]  /*3ae0*/  UMOV UR19, 0x40004040 ;  /* 0x4000404000137882 */ /* 0x000fe20000000000 */
[----:B------:R-:W-:Y:S01]  /*3af0*/  UMOV UR15, 0x40004000 ;  /* 0x40004000000f7882 */ /* 0x000fe20000000000 */
[----:B------:R4:W-:Y:S01]  /*3b00*/  UTCHMMA gdesc[UR18], gdesc[UR20], tmem[UR8], tmem[UR74], idesc[UR75], UPT ;  /* 0x00ff4a14120075ea */ /* 0x0009e2000b800008 */
[----:B------:R-:W-:Y:S01]  /*3b10*/  UMOV UR13, 0x40004040 ;  /* 0x40004040000d7882 */ /* 0x000fe20000000000 */
        /* <DEDUP_REMOVED lines=18> */
[----:B-1----:R-:W-:Y:S01]  /*3c40*/  UIADD3 UR4, UPT, UPT, UR4, 0x606, URZ ;  /* 0x0000060604047890 */ /* 0x002fe2000fffe0ff */
[----:B------:R-:W-:Y:S01]  /*3c50*/  UMOV UR6, 0x0 ;  /* 0x0000000000067882 */ /* 0x000fe20000000000 */
[----:B------:R-:W-:Y:S01]  /*3c60*/  UMOV UR7, 0x4020490 ;  /* 0x0402049000077882 */ /* 0x000fe20000000000 */
[----:B------:R-:W-:Y:S01]  /*3c70*/  UMOV UR31, 0x40004000 ;  /* 0x40004000001f7882 */ /* 0x000fe20000000000 */
[----:B----4-:R-:W-:Y:S01]  /*3c80*/  UMOV UR20, 0x0 ;  /* 0x0000000000147882 */ /* 0x010fe20000000000 */
[----:B------:R-:W-:Y:S01]  /*3c90*/  UMOV UR21, 0x4020490 ;  /* 0x0402049000157882 */ /* 0x000fe20000000000 */
[----:B------:R-:W-:Y:S01]  /*3ca0*/  UMOV UR18, 0x0 ;  /* 0x0000000000127882 */ /* 0x000fe20000000000 */
[----:B------:R1:W-:Y:S01]  /*3cb0*/  UTCHMMA gdesc[UR12], gdesc[UR14], tmem[UR8], tmem[UR20], idesc[UR21], UPT ;  /* 0x00ff140e0c0075ea */ /* 0x0003e2000b800008 */
[----:B------:R-:W-:Y:S01]  /*3cc0*/  UTCHMMA gdesc[UR64], gdesc[UR66], tmem[UR8], tmem[UR20], idesc[UR21], UPT ;  /* 0x00ff1442400075ea */ /* 0x000fe2000b800008 */
[----:B------:R-:W-:Y:S01]  /*3cd0*/  UMOV UR19, 0x4020490 ;  /* 0x0402049000137882 */ /* 0x000fe20000000000 */
[----:B------:R-:W-:Y:S01]  /*3ce0*/  UTCHMMA gdesc[UR60], gdesc[UR62], tmem[UR8], tmem[UR20], idesc[UR21], UPT ;  /* 0x00ff143e3c0075ea */ /* 0x000fe2000b800008 */
[----:B------:R-:W-:Y:S01]  /*3cf0*/  UTCHMMA gdesc[UR56], gdesc[UR58], tmem[UR8], tmem[UR18], idesc[UR19], UPT ;  /* 0x00ff123a380075ea */ /* 0x000fe2000b800008 */
[----:B------:R-:W-:Y:S01]  /*3d00*/  UTCHMMA gdesc[UR52], gdesc[UR54], tmem[UR8], tmem[UR18], idesc[UR19], UPT ;  /* 0x00ff1236340075ea */ /* 0x000fe2000b800008 */
[----:B------:R-:W-:Y:S01]  /*3d10*/  UTCHMMA gdesc[UR48], gdesc[UR50], tmem[UR8], tmem[UR18], idesc[UR19], UPT ;  /* 0x00ff1232300075ea */ /* 0x000fe2000b800008 */
[----:B------:R-:W-:Y:S01]  /*3d20*/  UTCHMMA gdesc[UR44], gdesc[UR46], tmem[UR8], tmem[UR6], idesc[UR7], UPT ;  /* 0x00ff062e2c0075ea */ /* 0x000fe2000b800008 */
[----:B------:R-:W-:Y:S01]  /*3d30*/  UMOV UR29, 0x40004040 ;  /* 0x40004040001d7882 */ /* 0x000fe20000000000 */
[----:B------:R-:W-:Y:S01]  /*3d40*/  UMOV UR27, 0x40004000 ;  /* 0x40004000001b7882 */ /* 0x000fe20000000000 */
[----:B------:R-:W-:Y:S01]  /*3d50*/  UMOV UR25, 0x40004040 ;  /* 0x4000404000197882 */ /* 0x000fe20000000000 */
[----:B------:R-:W-:Y:S01]  /*3d60*/  UMOV UR23, 0x40004000 ;  /* 0x4000400000177882 */ /* 0x000fe20000000000 */
[----:B------:R-:W-:Y:S01]  /*3d70*/  UMOV UR17, 0x40004040 ;  /* 0x4000404000117882 */ /* 0x000fe20000000000 */
[----:B------:R-:W-:Y:S01]  /*3d80*/  UMOV UR11, 0x40004000 ;  /* 0x40004000000b7882 */ /* 0x000fe20000000000 */
[----:B------:R-:W-:Y:S02]  /*3d90*/  R2UR.FILL UR75, R3 ;  /* 0x00000000034b72ca */ /* 0x000fe400004e0000 */
[----:B------:R-:W-:Y:S01]  /*3da0*/  R2UR.FILL UR74, R2 ;  /* 0x00000000024a72ca */ /* 0x000fe200004e0000 */
[----:B-1----:R-:W-:Y:S01]  /*3db0*/  UMOV UR12, 0x0 ;  /* 0x00000000000c7882 */ /* 0x002fe20000000000 */
[----:B------:R-:W-:Y:S01]  /*3dc0*/  UMOV UR13, 0x4020490 ;  /* 0x04020490000d7882 */ /* 0x000fe20000000000 */
[----:B------:R-:W-:Y:S01]  /*3dd0*/  UMOV UR14, 0x0 ;  /* 0x00000000000e7882 */ /* 0x000fe20000000000 */
[----:B------:R-:W-:Y:S01]  /*3de0*/  UTCHMMA gdesc[UR40], gdesc[UR42], tmem[UR8], tmem[UR12], idesc[UR13], UPT ;  /* 0x00ff0c2a280075ea */ /* 0x000fe2000b800008 */
[----:B------:R-:W-:Y:S01]  /*3df0*/  UTCHMMA gdesc[UR36], gdesc[UR38], tmem[UR8], tmem[UR6], idesc[UR7], UPT ;  /* 0x00ff0626240075ea */ /* 0x000fe2000b800008 */
[----:B------:R-:W-:Y:S01]  /*3e00*/  UMOV UR15, 0x4020490 ;  /* 0x04020490000f7882 */ /* 0x000fe20000000000 */
[----:B------:R-:W-:Y:S01]  /*3e10*/  UTCHMMA gdesc[UR32], gdesc[UR34], tmem[UR8], tmem[UR18], idesc[UR19], UPT ;  /* 0x00ff1222200075ea */ /* 0x000fe2000b800008 */
[----:B------:R-:W-:Y:S01]  /*3e20*/  UTCHMMA gdesc[UR28], gdesc[UR30], tmem[UR8], tmem[UR14], idesc[UR15], UPT ;  /* 0x00ff0e1e1c0075ea */ /* 0x000fe2000b800008 */
[----:B------:R-:W-:Y:S01]  /*3e30*/  UTCHMMA gdesc[UR24], gdesc[UR26], tmem[UR8], tmem[UR12], idesc[UR13], UPT ;  /* 0x00ff0c1a180075ea */ /* 0x000fe2000b800008 */
[----:B------:R1:W-:Y:S01]  /*3e40*/  UTCHMMA gdesc[UR16], gdesc[UR22], tmem[UR8], tmem[UR6], idesc[UR7], UPT ;  /* 0x00ff0616100075ea */ /* 0x0003e2000b800008 */
[----:B------:R2:W-:Y:S01]  /*3e50*/  UTCHMMA gdesc[UR4], gdesc[UR10], tmem[UR8], tmem[UR76], idesc[UR77], UPT ;  /* 0x00ff4c0a040075ea */ /* 0x0005e2000b800008 */
[----:B------:R2:W-:Y:S01]  /*3e60*/  UTCBAR [UR70], URZ ;  /* 0x000000ff460073e9 */ /* 0x0005e200080000ff */
[----:B-1----:R-:W-:Y:S01]  /*3e70*/  UMOV UR7, UR9 ;  /* 0x0000000900077c82 */ /* 0x002fe20008000000 */
[----:B---3--:R-:W-:Y:S05]  /*3e80*/  BRA.U UP0, `(.L_x_64) ;  /* 0xfffffff900247547 */ /* 0x008fea000b83ffff */
.L_x_61:
[----:B--2---:R-:W-:Y:S01]  /*3e90*/  UIADD3 UR4, UPT, UPT, UR74, 0x1, URZ ;  /* 0x000000014a047890 */ /* 0x004fe2000fffe0ff */
[C---:B------:R-:W-:Y:S01]  /*3ea0*/  ISETP.NE.AND P0, PT, R10.reuse, 0x2, PT ;  /* 0x000000020a00780c */ /* 0x040fe20003f05270 */
[----:B------:R-:W-:Y:S02]  /*3eb0*/  UIADD3 UR5, UPT, UPT, UR75, 0xb0, URZ ;  /* 0x000000b04b057890 */ /* 0x000fe4000fffe0ff */
[----:B------:R-:W-:Y:S01]  /*3ec0*/  UISETP.NE.AND UP0, UPT, UR4, 0x4, UPT ;  /* 0x000000040400788c */ /* 0x000fe2000bf05270 */
[----:B-1----:R-:W-:Y:S02]  /*3ed0*/  SEL R0, RZ, 0x1, P0 ;  /* 0x00000001ff007807 */ /* 0x002fe40000000000 */
[----:B------:R-:W-:Y:S01]  /*3ee0*/  SEL R10, R10, RZ, P0 ;  /* 0x000000ff0a0a7207 */ /* 0x000fe20000000000 */
[----:B------:R-:W-:Y:S01]  /*3ef0*/  USEL UR6, URZ, 0x1, UP0 ;  /* 0x00000001ff067887 */ /* 0x000fe20008000000 */
[----:B------:R-:W-:Y:S01]  /*3f00*/  LOP3.LUT R9, R9, R0, RZ, 0x3c, !PT ;  /* 0x0000000009097212 */ /* 0x000fe200078e3cff */
[----:B------:R-:W-:Y:S01]  /*3f10*/  USEL UR74, UR4, URZ, UP0 ;  /* 0x000000ff044a7287 */ /* 0x000fe20008000000 */
[----:B------:R1:W-:Y:S03]  /*3f20*/  UTCBAR [UR5], URZ ;  /* 0x000000ff050073e9 */ /* 0x0003e600080000ff */
[----:B------:R-:W-:Y:S01]  /*3f30*/  LOP3.LUT R11, R11, UR6, RZ, 0x3c, !PT ;  /* 0x000000060b0b7c12 */ /* 0x000fe2000f8e3cff */
[----:B------:R-:W-:Y:S07]  /*3f40*/  @P1 BRA `(.L_x_65) ;  /* 0xfffffff400581947 */ /* 0x000fee000383ffff */
[----:B------:R-:W2:Y:S01]  /*3f50*/  S2UR UR8, SR_CgaCtaId ;  /* 0x00000000000879c3 */ /* 0x000ea20000008800 */
[----:B------:R-:W-:Y:S01]  /*3f60*/  ELECT P0, URZ, PT ;  /* 0x0000000000ff782f */ /* 0x000fe20003800000 */
[----:B------:R-:W-:Y:S01]  /*3f70*/  IMAD.MOV.U32 R0, RZ, RZ, 0x1 ;  /* 0x00000001ff007424 */ /* 0x000fe200078e00ff */
[----:B------:R-:W-:Y:S01]  /*3f80*/  UIADD3 UR71, UPT, UPT, UR71, 0xd0, URZ ;  /* 0x000000d047477890 */ /* 0x000fe2000fffe0ff */
[----:B------:R-:W-:Y:S01]  /*3f90*/  SHF.L.U32 R3, R11, 0x1f, RZ ;  /* 0x0000001f0b037819 */ /* 0x000fe200000006ff */
[----:B------:R-:W-:-:S03]  /*3fa0*/  UMOV UR4, 0x40 ;  /* 0x0000004000047882 */ /* 0x000fc60000000000 */
[----:B------:R-:W-:Y:S01]  /*3fb0*/  UVIRTCOUNT.DEALLOC.SMPOOL 0x80 ;  /* 0x000000800000784c */ /* 0x000fe20000000000 */
[----:B--2---:R-:W-:Y:S02]  /*3fc0*/  ULEA UR8, UR8, UR4, 0x18 ;  /* 0x0000000408087291 */ /* 0x004fe4000f8ec0ff */
[----:B------:R-:W-:-:S07]  /*3fd0*/  ULEA UR4, UR74, UR71, 0x3 ;  /* 0x000000474a047291 */ /* 0x000fce000f8e18ff */
[----:B------:R2:W-:Y:S02]  /*3fe0*/  @P0 STS.U8 [UR8+0x1c], R0 ;  /* 0x00001c00ff000988 */ /* 0x0005e40008000008 */
[----:B------:R-:W3:Y:S02]  /*3ff0*/  SYNCS.PHASECHK.TRANS64.TRYWAIT P0, [UR4], R3 ;  /* 0x00000003ff0075a7 */ /* 0x000ee40008001104 */
[----:B--23--:R-:W-:Y:S05]  /*4000*/  @!P0 BRA `(.L_x_66) ;  /* 0x0000002800c08947 */ /* 0x00cfea0003800000 */
.L_x_127:
[----:B------:R-:W-:-:S04]  /*4010*/  UIADD3 UR4, UPT, UPT, UR74, 0x1, URZ ;  /* 0x000000014a047890 */ /* 0x000fc8000fffe0ff */
[----:B------:R-:W-:-:S04]  /*4020*/  UISETP.NE.AND UP0, UPT, UR4, 0x4, UPT ;  /* 0x000000040400788c */ /* 0x000fc8000bf05270 */
[----:B------:R-:W-:Y:S02]  /*4030*/  USEL UR6, URZ, 0x1, UP0 ;  /* 0x00000001ff067887 */ /* 0x000fe40008000000 */
[----:B------:R-:W-:-:S04]  /*4040*/  USEL UR4, UR4, URZ, UP0 ;  /* 0x000000ff04047287 */ /* 0x000fc80008000000 */
[----:B-1----:R-:W-:Y:S01]  /*4050*/  ULEA UR5, UR4, UR71, 0x3 ;  /* 0x0000004704057291 */ /* 0x002fe2000f8e18ff */
[----:B------:R-:W-:-:S04]  /*4060*/  LOP3.LUT R2, R11, UR6, RZ, 0x3c, !PT ;  /* 0x000000060b027c12 */ /* 0x000fc8000f8e3cff */
[----:B--2---:R-:W-:-:S04]  /*4070*/  SHF.L.U32 R3, R2, 0x1f, RZ ;  /* 0x0000001f02037819 */ /* 0x004fc800000006ff */
[----:B------:R-:W1:Y:S02]  /*4080*/  SYNCS.PHASECHK.TRANS64.TRYWAIT P0, [UR5], R3 ;  /* 0x00000003ff0075a7 */ /* 0x000e640008001105 */
[----:B-1----:R-:W-:Y:S05]  /*4090*/  @!P0 BRA `(.L_x_67) ;  /* 0x0000002800b48947 */ /* 0x002fea0003800000 */
.L_x_129:
        /* <DEDUP_REMOVED lines=9> */
.L_x_131:
[----:B------:R-:W-:-:S04]  /*4130*/  UIADD3 UR4, UPT, UPT, UR4, 0x1, URZ ;  /* 0x0000000104047890 */ /* 0x000fc8000fffe0ff */
[----:B------:R-:W-:-:S04]  /*4140*/  UISETP.NE.AND UP0, UPT, UR4, 0x4, UPT ;  /* 0x000000040400788c */ /* 0x000fc8000bf05270 */
[----:B------:R-:W-:Y:S02]  /*4150*/  USEL UR5, URZ, 0x1, UP0 ;  /* 0x00000001ff057887 */ /* 0x000fe40008000000 */
[----:B------:R-:W-:-:S04]  /*4160*/  USEL UR4, UR4, URZ, UP0 ;  /* 0x000000ff04047287 */ /* 0x000fc80008000000 */
[----:B------:R-:W-:Y:S01]  /*4170*/  ULEA UR4, UR4, UR71, 0x3 ;  /* 0x0000004704047291 */ /* 0x000fe2000f8e18ff */
[----:B-1----:R-:W-:-:S04]  /*4180*/  LOP3.LUT R3, R2, UR5, RZ, 0x3c, !PT ;  /* 0x0000000502037c12 */ /* 0x002fc8000f8e3cff */
[----:B------:R-:W-:-:S04]  /*4190*/  SHF.L.U32 R3, R3, 0x1f, RZ ;  /* 0x0000001f03037819 */ /* 0x000fc800000006ff */
[----:B------:R-:W1:Y:S02]  /*41a0*/  SYNCS.PHASECHK.TRANS64.TRYWAIT P0, [UR4], R3 ;  /* 0x00000003ff0075a7 */ /* 0x000e640008001104 */
[----:B-1----:R-:W-:Y:S05]  /*41b0*/  @!P0 BRA `(.L_x_69) ;  /* 0x00000028009c8947 */ /* 0x002fea0003800000 */
.L_x_133:
[----:B------:R-:W-:Y:S01]  /*41c0*/  NOP ;  /* 0x0000000000007918 */ /* 0x000fe20000000000 */
[----:B-1----:R-:W1:Y:S01]  /*41d0*/  LDS R0, [UR8+0x14] ;  /* 0x00001408ff007984 */ /* 0x002e620008000800 */
[----:B------:R-:W-:Y:S01]  /*41e0*/  R2UR UR4, R14 ;  /* 0x000000000e0472ca */ /* 0x000fe200000e0000 */
[----:B------:R-:W-:Y:S01]  /*41f0*/  UMOV UR5, 0xffff ;  /* 0x0000ffff00057882 */ /* 0x000fe20000000000 */
[----:B------:R-:W-:-:S11]  /*4200*/  UMOV UR6, 0x1 ;  /* 0x0000000100067882 */ /* 0x000fd60000000000 */
[----:B------:R-:W-:-:S04]  /*4210*/  ULOP3.LUT UR4, UR4, 0xffff, URZ, 0xc0, !UPT ;  /* 0x0000ffff04047892 */ /* 0x000fc8000f8ec0ff */
[----:B------:R-:W-:-:S04]  /*4220*/  USHF.R.U32.HI UR4, URZ, 0x5, UR4 ;  /* 0x00000005ff047899 */ /* 0x000fc80008011604 */
[----:B------:R-:W-:Y:S02]  /*4230*/  USHF.L.U32 UR5, UR5, UR4, URZ ;  /* 0x0000000405057299 */ /* 0x000fe400080006ff */
[----:B------:R-:W-:-:S04]  /*4240*/  USHF.L.U32 UR4, UR6, UR4, URZ ;  /* 0x0000000406047299 */ /* 0x000fc800080006ff */
[----:B-1----:R-:W-:-:S04]  /*4250*/  LOP3.LUT R0, R0, UR5, RZ, 0xc0, !PT ;  /* 0x0000000500007c12 */ /* 0x002fc8000f8ec0ff */
[----:B------:R-:W-:-:S13]  /*4260*/  ISETP.NE.AND P0, PT, R0, UR5, PT ;  /* 0x0000000500007c0c */ /* 0x000fda000bf05270 */
[----:B------:R-:W-:Y:S05]  /*4270*/  @P0 BRA `(.L_x_70) ;  /* 0x0000000000580947 */ /* 0x000fea0003800000 */
[----:B------:R-:W1:Y:S02]  /*4280*/  LDS R0, [UR8+0x18] ;  /* 0x00001808ff007984 */ /* 0x000e640008000800 */
[----:B-1----:R-:W-:-:S04]  /*4290*/  LOP3.LUT R0, R0, UR4, RZ, 0xc0, !PT ;  /* 0x0000000400007c12 */ /* 0x002fc8000f8ec0ff */
[----:B------:R-:W-:-:S13]  /*42a0*/  ISETP.NE.AND P0, PT, R0, UR4, PT ;  /* 0x0000000400007c0c */ /* 0x000fda000bf05270 */
[----:B------:R-:W-:Y:S05]  /*42b0*/  @P0 BRA `(.L_x_71) ;  /* 0x00000000003c0947 */ /* 0x000fea0003800000 */
[----:B------:R-:W1:Y:S01]  /*42c0*/  S2R R2, SR_LANEID ;  /* 0x0000000000027919 */ /* 0x000e620000000000 */
[----:B------:R-:W-:Y:S01]  /*42d0*/  ULOP3.LUT UR5, URZ, UR5, URZ, 0x33, !UPT ;  /* 0x00000005ff057292 */ /* 0x000fe2000f8e33ff */
[----:B------:R-:W-:Y:S01]  /*42e0*/  LOP3.LUT R4, RZ, UR4, RZ, 0x33, !PT ;  /* 0x00000004ff047c12 */ /* 0x000fe2000f8e33ff */
[----:B------:R-:W-:Y:S02]  /*42f0*/  VOTEU.ANY UR4, UPT, PT ;  /* 0x0000000000047886 */ /* 0x000fe400038e0100 */
[----:B------:R-:W-:Y:S01]  /*4300*/  UFLO.U32 UR4, UR4 ;  /* 0x00000004000472bd */ /* 0x000fe200080e0000 */
[----:B------:R-:W2:Y:S01]  /*4310*/  REDUX UR6, R4 ;  /* 0x00000000040673c4 */ /* 0x000ea20000000000 */
[----:B------:R-:W-:-:S06]  /*4320*/  IMAD.U32 R0, RZ, RZ, UR5 ;  /* 0x00000005ff007e24 */ /* 0x000fcc000f8e00ff */
[----:B------:R3:W-:Y:S01]  /*4330*/  UTCATOMSWS.AND URZ, UR5 ;  /* 0x0000000500ff79e3 */ /* 0x0007e20008000000 */
[----:B------:R-:W4:Y:S01]  /*4340*/  REDUX UR7, R0 ;  /* 0x00000000000773c4 */ /* 0x000f220000000000 */
[----:B-1----:R-:W-:Y:S01]  /*4350*/  ISETP.EQ.U32.AND P0, PT, R2, UR4, PT ;  /* 0x0000000402007c0c */ /* 0x002fe2000bf02070 */
[----:B--2---:R-:W-:Y:S01]  /*4360*/  IMAD.U32 R2, RZ, RZ, UR6 ;  /* 0x00000006ff027e24 */ /* 0x004fe2000f8e00ff */
[----:B----4-:R-:W-:-:S11]  /*4370*/  MOV R3, UR7 ;  /* 0x0000000700037c02 */ /* 0x010fd60008000f00 */
[----:B------:R3:W-:Y:S04]  /*4380*/  @P0 ATOMS.AND RZ, [UR8+0x14], R3 ;  /* 0x00001403ffff098c */ /* 0x0007e8000a800008 */
[----:B------:R3:W-:Y:S01]  /*4390*/  @P0 ATOMS.AND RZ, [UR8+0x18], R2 ;  /* 0x00001802ffff098c */ /* 0x0007e2000a800008 */
[----:B------:R-:W-:Y:S05]  /*43a0*/  BRA `(.L_x_72) ;  /* 0x0000000000147947 */ /* 0x000fea0003800000 */
.L_x_71:
[----:B------:R-:W-:Y:S02]  /*43b0*/  MOV R2, 0x43d0 ;  /* 0x000043d000027802 */ /* 0x000fe40000000f00 */
[----:B-----5:R-:W-:Y:S05]  /*43c0*/  CALL.REL.NOINC `($__internal_0_$__cuda_sm10x_tcgen05_guardrail_trap_col_being_dealloced_not_returned_by_alloc) ;  /* 0x0000002800d07944 */ /* 0x020fea0003c00000 */
[----:B------:R-:W-:Y:S05]  /*43d0*/  BRA `(.L_x_72) ;  /* 0x0000000000087947 */ /* 0x000fea0003800000 */
.L_x_70:
[----:B------:R-:W-:Y:S02]  /*43e0*/  MOV R2, 0x4400 ;  /* 0x0000440000027802 */ /* 0x000fe40000000f00 */
[----:B-----5:R-:W-:Y:S05]  /*43f0*/  CALL.REL.NOINC `($__internal_2_$__cuda_sm10x_tcgen05_guardrail_trap_unallocated_columns_being_dealloced) ;  /* 0x0000002800dc7944 */ /* 0x020fea0003c00000 */
.L_x_72:
[----:B------:R-:W-:Y:S01]  /*4400*/  NOP ;  /* 0x0000000000007918 */ /* 0x000fe20000000000 */
[----:B---3--:R-:W-:Y:S05]  /*4410*/  EXIT ;  /* 0x000000000000794d */ /* 0x008fea0003800000 */
.L_x_54:
[----:B------:R-:W-:-:S09]  /*4420*/  UISETP.NE.OR UP2, UPT, UR10, 0x3, !UP2 ;  /* 0x000000030a00788c */ /* 0x000fd2000d745670 */
[----:B------:R-:W-:Y:S05]  /*4430*/  BRA.U UP2, `(.L_x_73) ;  /* 0x0000000d020c7547 */ /* 0x000fea000b800000 */
[----:B------:R-:W1:Y:S01]  /*4440*/  LDC R0, c[0x0][0xb30] ;  /* 0x0002cc00ff007b82 */ /* 0x000e620000000800 */
[----:B------:R-:W2:Y:S01]  /*4450*/  LDCU.64 UR4, c[0x0][0x888] ;  /* 0x00011100ff0477ac */ /* 0x000ea20008000a00 */
[----:B------:R-:W-:Y:S01]  /*4460*/  IMAD.MOV.U32 R30, RZ, RZ, 0x1 ;  /* 0x00000001ff1e7424 */ /* 0x000fe200078e00ff */
[----:B-----5:R-:W-:Y:S01]  /*4470*/  CS2R R28, SRZ ;  /* 0x00000000001c7805 */ /* 0x020fe2000001ff00 */
[----:B------:R-:W-:Y:S01]  /*4480*/  IMAD.MOV.U32 R21, RZ, RZ, 0x400 ;  /* 0x00000400ff157424 */ /* 0x000fe200078e00ff */
[----:B------:R-:W4:Y:S03]  /*4490*/  LDCU.64 UR16, c[0x0][0x890] ;  /* 0x00011200ff1077ac */ /* 0x000f260008000a00 */
[----:B------:R-:W3:Y:S01]  /*44a0*/  LDC R19, c[0x0][0x370] ;  /* 0x0000dc00ff137b82 */ /* 0x000ee20000000800 */
[----:B------:R-:W-:Y:S01]  /*44b0*/  UMOV UR7, 0x400 ;  /* 0x0000040000077882 */ /* 0x000fe20000000000 */
[----:B------:R-:W-:-:S02]  /*44c0*/  UPLOP3.LUT UP1, UPT, UPT, UPT, UPT, 0x40, 0x4 ;  /* 0x000000000004789c */ /* 0x000fc40003f2e870 */
[----:B------:R-:W-:Y:S01]  /*44d0*/  ULEA UR7, UR45, UR7, 0x18 ;  /* 0x000000072d077291 */ /* 0x000fe2000f8ec0ff */
[----:B------:R-:W-:-:S03]  /*44e0*/  UMOV UR13, URZ ;  /* 0x000000ff000d7c82 */ /* 0x000fc60008000000 */
[----:B------:R-:W3:Y:S01]  /*44f0*/  LDC R2, c[0x0][0xb0c] ;  /* 0x0002c300ff027b82 */ /* 0x000ee20000000800 */
[----:B--2---:R-:W-:Y:S02]  /*4500*/  UISETP.NE.U32.AND UP2, UPT, UR4, URZ, UPT ;  /* 0x000000ff0400728c */ /* 0x004fe4000bf45070 */
[----:B----4-:R-:W-:-:S05]  /*4510*/  UISETP.NE.U32.AND UP3, UPT, UR16, URZ, UPT ;  /* 0x000000ff1000728c */ /* 0x010fca000bf65070 */
[----:B------:R-:W2:Y:S01]  /*4520*/  LDC R18, c[0x0][0xb20] ;  /* 0x0002c800ff127b82 */ /* 0x000ea20000000800 */
[----:B-1----:R-:W-:Y:S01]  /*4530*/  ISETP.NE.AND P1, PT, R0, 0x1, PT ;  /* 0x000000010000780c */ /* 0x002fe20003f25270 */
[----:B------:R-:W-:Y:S02]  /*4540*/  UISETP.NE.AND.EX UP2, UPT, UR5, URZ, UPT, UP2 ;  /* 0x000000ff0500728c */ /* 0x000fe4000bf45320 */
[----:B------:R-:W-:-:S04]  /*4550*/  UISETP.NE.AND.EX UP3, UPT, UR17, URZ, UPT, UP3 ;  /* 0x000000ff1100728c */ /* 0x000fc8000bf65330 */
[----:B------:R-:W1:Y:S08]  /*4560*/  LDC.64 R32, c[0x0][0x348] ;  /* 0x0000d200ff207b82 */ /* 0x000e700000000a00 */
[----:B------:R-:W4:Y:S08]  /*4570*/  LDC.64 R16, c[0x0][0xb10] ;  /* 0x0002c400ff107b82 */ /* 0x000f300000000a00 */
[----:B------:R-:W1:Y:S08]  /*4580*/  LDC.64 R6, c[0x0][0xb18] ;  /* 0x0002c600ff067b82 */ /* 0x000e700000000a00 */
[----:B------:R-:W1:Y:S08]  /*4590*/  LDC.64 R4, c[0x0][0xb28] ;  /* 0x0002ca00ff047b82 */ /* 0x000e700000000a00 */
[----:B--23--:R-:W1:Y:S02]  /*45a0*/  LDC R20, c[0x0][0x374] ;  /* 0x0000dd00ff147b82 */ /* 0x00ce640000000800 */
.L_x_81:
[C---:B------:R-:W-:Y:S02]  /*45b0*/  LEA R0, R29.reuse, UR7, 0x3 ;  /* 0x000000071d007c11 */ /* 0x040fe4000f8e18ff */
[----:B------:R-:W-:Y:S02]  /*45c0*/  SHF.L.U32 R3, R28, 0x1f, RZ ;  /* 0x0000001f1c037819 */ /* 0x000fe400000006ff */
[----:B------:R-:W-:Y:S02]  /*45d0*/  LEA R24, R29, UR7, 0x4 ;  /* 0x000000071d187c11 */ /* 0x000fe4000f8e20ff */
[----:B--2---:R-:W2:Y:S02]  /*45e0*/  SYNCS.PHASECHK.TRANS64.TRYWAIT P0, [R0+URZ+0x90], R3 ;  /* 0x00009003000075a7 */ /* 0x004ea400080011ff */
[----:B--2---:R-:W-:Y:S05]  /*45f0*/  @!P0 BRA `(.L_x_74) ;  /* 0x0000002400a48947 */ /* 0x004fea0003800000 */
.L_x_134:
[----:B------:R-:W-:Y:S01]  /*4600*/  ISETP.GE.AND P0, PT, R22, 0x1, PT ;  /* 0x000000011600780c */ /* 0x000fe20003f06270 */
[----:B------:R-:W3:Y:S01]  /*4610*/  LDS.128 R24, [R24+0x120] ;  /* 0x0001200018187984 */ /* 0x000ee20000000c00 */
[----:B------:R-:W-:Y:S01]  /*4620*/  ISETP.NE.U32.AND P4, PT, RZ, UR16, PT ;  /* 0x00000010ff007c0c */ /* 0x000fe2000bf85070 */
[----:B--2---:R-:W-:Y:S03]  /*4630*/  VIADD R0, R0, 0xa0 ;  /* 0x000000a000007836 */ /* 0x004fe60000000000 */
[----:B------:R-:W-:Y:S01]  /*4640*/  ISETP.NE.AND.EX P4, PT, RZ, UR17, PT, P4 ;  /* 0x00000011ff007c0c */ /* 0x000fe2000bf85340 */
[----:B------:R-:W-:Y:S01]  /*4650*/  @!PT LDS RZ, [RZ] ;  /* 0x00000000fffff984 */ /* 0x000fe20000000800 */
[----:B------:R-:W-:Y:S01]  /*4660*/  @!PT LDS RZ, [RZ] ;  /* 0x00000000fffff984 */ /* 0x000fe20000000800 */
[----:B------:R-:W-:Y:S01]  /*4670*/  @!PT LDS RZ, [RZ] ;  /* 0x00000000fffff984 */ /* 0x000fe20000000800 */
[----:B------:R-:W-:Y:S01]  /*4680*/  @!PT LDS RZ, [RZ] ;  /* 0x00000000fffff984 */ /* 0x000fe20000000800 */
[----:B------:R2:W-:Y:S06]  /*4690*/  MEMBAR.ALL.CTA ;  /* 0x0000000000007992 */ /* 0x0005ec0000008000 */
[----:B--2---:R-:W2:Y:S01]  /*46a0*/  FENCE.VIEW.ASYNC.S ;  /* 0x00000000000073c6 */ /* 0x004ea20000000000 */
[----:B------:R-:W-:Y:S04]  /*46b0*/  PRMT R0, RZ, 0x654, R0 ;  /* 0x00000654ff007816 */ /* 0x000fe80000000000 */
[----:B--2---:R2:W-:Y:S01]  /*46c0*/  SYNCS.ARRIVE.TRANS64.RED.A1T0 RZ, [R0+URZ], RZ ;  /* 0x000000ff00ff79a7 */ /* 0x0045e200081004ff */
[----:B---3--:R-:W-:Y:S11]  /*46d0*/  LOP3.LUT P3, RZ, R26, 0x1, RZ, 0xc0, !PT ;  /* 0x000000011aff7812 */ /* 0x008ff6000786c0ff */
[----:B------:R-:W-:Y:S02]  /*46e0*/  @!UPT UIADD3 URZ, UPT, UPT, URZ, URZ, URZ ;  /* 0x000000fffffff290 */ /* 0x000fe4000fffe0ff */
[----:B------:R-:W-:Y:S02]  /*46f0*/  @P3 MOV R13, R24 ;  /* 0x00000018000d3202 */ /* 0x000fe40000000f00 */
[----:B------:R-:W-:Y:S01]  /*4700*/  @P3 LOP3.LUT R8, R25, 0xffff, RZ, 0xc0, !PT ;  /* 0x0000ffff19083812 */ /* 0x000fe200078ec0ff */
[----:B--2---:R-:W-:Y:S06]  /*4710*/  @!P0 BRA `(.L_x_75) ;  /* 0x0000000000a48947 */ /* 0x004fec0003800000 */
[----:B-1----:R-:W-:Y:S01]  /*4720*/  IMAD.HI.U32 R31, R20, R7, RZ ;  /* 0x00000007141f7227 */ /* 0x002fe200078e00ff */
[----:B------:R-:W-:Y:S02]  /*4730*/  ISETP.NE.AND P0, PT, R6, 0x1, PT ;  /* 0x000000010600780c */ /* 0x000fe40003f05270 */
[----:B------:R-:W-:Y:S01]  /*4740*/  ISETP.NE.AND P2, PT, R22, 0x1, PT ;  /* 0x000000011600780c */ /* 0x000fe20003f45270 */
[----:B----4-:R-:W-:Y:S01]  /*4750*/  IMAD.HI.U32 R34, R19, R16, RZ ;  /* 0x0000001013227227 */ /* 0x010fe200078e00ff */
[----:B------:R-:W-:Y:S02]  /*4760*/  SHF.R.U32.HI R31, RZ, R18, R31 ;  /* 0x00000012ff1f7219 */ /* 0x000fe4000001161f */
[----:B------:R-:W-:Y:S01]  /*4770*/  ISETP.NE.AND P5, PT, R2, 0x1, PT ;  /* 0x000000010200780c */ /* 0x000fe20003fa5270 */
[----:B------:R-:W-:Y:S01]  /*4780*/  IMAD.HI.U32 R36, R13, R16, RZ ;  /* 0x000000100d247227 */ /* 0x000fe200078e00ff */
[----:B------:R-:W-:Y:S02]  /*4790*/  SHF.R.U32.HI R34, RZ, R17, R34 ;  /* 0x00000011ff227219 */ /* 0x000fe40000011622 */
[----:B------:R-:W-:Y:S01]  /*47a0*/  SEL R3, R20, R31, !P0 ;  /* 0x0000001f14037207 */ /* 0x000fe20004000000 */
[C---:B------:R-:W-:Y:S01]  /*47b0*/  IMAD.HI.U32 R31, R8.reuse, R7, RZ ;  /* 0x00000007081f7227 */ /* 0x040fe200078e00ff */
[----:B------:R-:W-:Y:S02]  /*47c0*/  SEL R11, R19, R34, !P5 ;  /* 0x00000022130b7207 */ /* 0x000fe40006800000 */
[----:B------:R-:W-:Y:S01]  /*47d0*/  SHF.R.U32.HI R36, RZ, R17, R36 ;  /* 0x00000011ff247219 */ /* 0x000fe20000011624 */
[----:B------:R-:W-:Y:S01]  /*47e0*/  IMAD.HI.U32 R44, R3, R4, RZ ;  /* 0x00000004032c7227 */ /* 0x000fe200078e00ff */
[----:B------:R-:W-:Y:S03]  /*47f0*/  SHF.R.U32.HI R31, RZ, R18, R31 ;  /* 0x00000012ff1f7219 */ /* 0x000fe6000001161f */
[----:B------:R-:W-:Y:S01]  /*4800*/  IMAD.HI.U32 R34, R11, R4, RZ ;  /* 0x000000040b227227 */ /* 0x000fe200078e00ff */
[----:B------:R-:W-:Y:S02]  /*4810*/  @P2 SHF.R.U32.HI R3, RZ, R5, R44 ;  /* 0x00000005ff032219 */ /* 0x000fe4000001162c */
[----:B------:R-:W-:Y:S02]  /*4820*/  SEL R9, R8, R31, !P0 ;  /* 0x0000001f08097207 */ /* 0x000fe40004000000 */
[----:B------:R-:W-:Y:S01]  /*4830*/  @P2 SHF.R.U32.HI R11, RZ, R5, R34 ;  /* 0x00000005ff0b2219 */ /* 0x000fe20000011622 */
[C---:B------:R-:W-:Y:S01]  /*4840*/  IMAD R10, R22.reuse, R3, RZ ;  /* 0x00000003160a7224 */ /* 0x040fe200078e02ff */
[----:B------:R-:W-:Y:S01]  /*4850*/  SEL R3, R13, R36, !P5 ;  /* 0x000000240d037207 */ /* 0x000fe20006800000 */
[C---:B------:R-:W-:Y:S03]  /*4860*/  IMAD.HI.U32 R14, R9.reuse, R4, RZ ;  /* 0x00000004090e7227 */ /* 0x040fe600078e00ff */
[----:B------:R-:W-:Y:S01]  /*4870*/  ISETP.GE.AND P0, PT, R9, R10, PT ;  /* 0x0000000a0900720c */ /* 0x000fe20003f06270 */
[C---:B------:R-:W-:Y:S01]  /*4880*/  IMAD R12, R22.reuse, R11, RZ ;  /* 0x0000000b160c7224 */ /* 0x040fe200078e02ff */
[-C--:B------:R-:W-:Y:S04]  /*4890*/  SHF.R.U32.HI R14, RZ, R5.reuse, R14 ;  /* 0x00000005ff0e7219 */ /* 0x080fe8000001160e */
[----:B------:R-:W-:Y:S02]  /*48a0*/  ISETP.GE.OR P0, PT, R3, R12, P0 ;  /* 0x0000000c0300720c */ /* 0x000fe40000706670 */
[----:B------:R-:W-:Y:S05]  /*48b0*/  SEL R15, R9, R14, !P2 ;  /* 0x0000000e090f7207 */ /* 0x000fea0005000000 */
[----:B------:R-:W-:Y:S04]  /*48c0*/  IMAD.MOV R14, RZ, RZ, -R15 ;  /* 0x000000ffff0e7224 */ /* 0x000fe800078e0a0f */
[----:B------:R-:W-:Y:S02]  /*48d0*/  IMAD R14, R22, R14, R9 ;  /* 0x0000000e160e7224 */ /* 0x000fe400078e0209 */
[C---:B------:R-:W-:Y:S05]  /*48e0*/  @!P0 IMAD.HI.U32 R10, R3.reuse, R4, RZ ;  /* 0x00000004030a8227 */ /* 0x040fea00078e00ff */
[----:B------:R-:W-:Y:S04]  /*48f0*/  @!P0 SHF.R.U32.HI R10, RZ, R5, R10 ;  /* 0x00000005ff0a8219 */ /* 0x000fe8000001160a */
[----:B------:R-:W-:Y:S01]  /*4900*/  @!P0 SEL R0, R3, R10, !P2 ;  /* 0x0000000a03008207 */ /* 0x000fe20005000000 */
[----:B------:R-:W-:Y:S03]  /*4910*/  IMAD.MOV R10, RZ, RZ, -R3 ;  /* 0x000000ffff0a7224 */ /* 0x000fe600078e0a03 */
[----:B------:R-:W-:Y:S01]  /*4920*/  @!P0 IADD3 R15, PT, PT, R15, -R0, RZ ;  /* 0x800000000f0f8210 */ /* 0x000fe20007ffe0ff */
[----:B------:R-:W-:Y:S01]  /*4930*/  @!P0 IMAD R0, R11, R14, R0 ;  /* 0x0000000e0b008224 */ /* 0x000fe200078e0200 */
[----:B------:R-:W-:Y:S01]  /*4940*/  IADD3 R11, PT, PT, -R9, RZ, RZ ;  /* 0x000000ff090b7210 */ /* 0x000fe20007ffe1ff */
[----:B------:R-:W-:Y:S02]  /*4950*/  IMAD R13, R2, R10, R13 ;  /* 0x0000000a020d7224 */ /* 0x000fe400078e020d */
[----:B------:R-:W-:Y:S02]  /*4960*/  @!P0 IMAD R9, R15, R22, R3 ;  /* 0x000000160f098224 */ /* 0x000fe400078e0203 */
[----:B------:R-:W-:Y:S02]  /*4970*/  @!P0 IMAD.MOV.U32 R3, RZ, RZ, R0 ;  /* 0x000000ffff038224 */ /* 0x000fe400078e0000 */
[----:B------:R-:W-:Y:S02]  /*4980*/  IMAD R8, R6, R11, R8 ;  /* 0x0000000b06087224 */ /* 0x000fe400078e0208 */
[----:B------:R-:W-:Y:S02]  /*4990*/  IMAD R13, R3, R2, R13 ;  /* 0x00000002030d7224 */ /* 0x000fe400078e020d */
[----:B------:R-:W-:Y:S02]  /*49a0*/  IMAD R8, R9, R6, R8 ;  /* 0x0000000609087224 */ /* 0x000fe400078e0208 */
.L_x_75:
[----:B------:R-:W-:Y:S05]  /*49b0*/  BRA.U UP1, `(.L_x_76) ;  /* 0x0000000101107547 */ /* 0x000fea000b800000 */
[----:B------:R-:W-:Y:S04]  /*49c0*/  MOV R0, UR18 ;  /* 0x0000001200007c02 */ /* 0x000fe80008000f00 */
[----:B------:R-:W-:Y:S04]  /*49d0*/  SHF.L.U32 R3, R0, 0x1f, RZ ;  /* 0x0000001f00037819 */ /* 0x000fe800000006ff */
[----:B------:R-:W2:Y:S02]  /*49e0*/  SYNCS.PHASECHK.TRANS64.TRYWAIT P0, [UR7+0x88], R3 ;  /* 0x00008803ff0075a7 */ /* 0x000ea40008001107 */
[----:B--2---:R-:W-:Y:S05]  /*49f0*/  @!P0 BRA `(.L_x_77) ;  /* 0x0000002000b88947 */ /* 0x004fea0003800000 */
.L_x_76:
[----:B------:R-:W-:Y:S05]  /*4a00*/  BRA.U !UP3, `(.L_x_78) ;  /* 0x000000010b347547 */ /* 0x000fea000b800000 */
[----:B------:R-:W-:Y:S01]  /*4a10*/  UPLOP3.LUT UP0, UPT, UPT, UPT, UP2, 0x80, 0x8 ;  /* 0x000000000008789c */ /* 0x000fe20003f0f020 */
[----:B------:R-:W-:Y:S05]  /*4a20*/  HFMA2 R42, -RZ, RZ, 0, 5.9604644775390625e-08 ;  /* 0x00000001ff2a7431 */ /* 0x000fea00000001ff */
[----:B------:R-:W-:Y:S05]  /*4a30*/  PLOP3.LUT P0, PT, PT, PT, UP0, 0x80, 0x8 ;  /* 0x000000000008781c */ /* 0x000fea0003f0f008 */
[----:B------:R-:W3:Y:S01]  /*4a40*/  @UP0 LDCU.64 UR4, c[0x0][0x888] ;  /* 0x00011100ff0407ac */ /* 0x000ee20008000a00 */
[----:B------:R-:W-:Y:S04]  /*4a50*/  @UP0 UIMAD UR6, UR60, UR16, URZ ;  /* 0x000000103c0602a4 */ /* 0x000fe8000f8e02ff */
[----:B---3--:R-:W-:Y:S06]  /*4a60*/  @UP0 UIMAD.WIDE UR4, UR6, 0x4, UR4 ;  /* 0x00000004060408a5 */ /* 0x008fec000f8e0204 */
[----:B------:R-:W-:Y:S02]  /*4a70*/  IMAD.U32 R10, RZ, RZ, UR4 ;  /* 0x00000004ff0a7e24 */ /* 0x000fe4000f8e00ff */
[----:B------:R-:W-:Y:S05]  /*4a80*/  IMAD.U32 R11, RZ, RZ, UR5 ;  /* 0x00000005ff0b7e24 */ /* 0x000fea000f8e00ff */
[----:B--2---:R-:W2:Y:S02]  /*4a90*/  @P0 LDG.E R0, desc[UR52][R10.64] ;  /* 0x000000340a000981 */ /* 0x004ea4000c1e1900 */
[----:B--2---:R-:W-:Y:S01]  /*4aa0*/  @P0 R2UR UR37, R0 ;  /* 0x00000000002502ca */ /* 0x004fe200000e0000 */
[----:B------:R-:W-:Y:S05]  /*4ab0*/  IMAD.MOV.U32 R0, RZ, RZ, 0x1 ;  /* 0x00000001ff007424 */ /* 0x000fea00078e00ff */
[----:B------:R-:W-:Y:S08]  /*4ac0*/  @!P0 PRMT R42, R0, 0x7610, R42 ;  /* 0x00007610002a8816 */ /* 0x000ff0000000002a */
[----:B------:R-:W3:Y:S02]  /*4ad0*/  @!UP0 LDCU UR37, c[0x0][0x880] ;  /* 0x00011000ff2587ac */ /* 0x000ee40008000800 */
.L_x_78:
[----:B---3--:R-:W-:Y:S01]  /*4ae0*/  @!P4 FSETP.EQ.AND P5, PT, RZ, UR37, PT ;  /* 0x00000025ff00cc0b */ /* 0x008fe2000bfa2000 */
[----:B------:R-:W-:Y:S01]  /*4af0*/  @!UPT UIADD3 URZ, UPT, UPT, URZ, URZ, URZ ;  /* 0x000000fffffff290 */ /* 0x000fe2000fffe0ff */
[----:B------:R-:W-:Y:S11]  /*4b00*/  @!P4 BRA `(.L_x_79) ;  /* 0x000000000014c947 */ /* 0x000ff60003800000 */
[----:B------:R-:W-:Y:S02]  /*4b10*/  LOP3.LUT P0, RZ, R42, 0xff, RZ, 0xc0, !PT ;  /* 0x000000ff2aff7812 */ /* 0x000fe4000780c0ff */
[----:B------:R-:W-:Y:S04]  /*4b20*/  PLOP3.LUT P5, PT, PT, PT, UP0, 0x80, 0x8 ;  /* 0x000000000008781c */ /* 0x000fe80003faf008 */
[----:B------:R-:W-:Y:S07]  /*4b30*/  PLOP3.LUT P5, PT, P5, PT, PT, 0x8, 0x80 ;  /* 0x000000000080781c */ /* 0x000fee0002fae170 */
[----:B------:R-:W-:Y:S11]  /*4b40*/  @P0 FSETP.EQ.AND P5, PT, RZ, UR37, PT ;  /* 0x00000025ff000c0b */ /* 0x000ff6000bfa2000 */
[----:B------:R-:W-:Y:S02]  /*4b50*/  @!UPT UIADD3 URZ, UPT, UPT, URZ, URZ, URZ ;  /* 0x000000fffffff290 */ /* 0x000fe4000fffe0ff */
.L_x_79:
[----:B------:R-:W3:Y:S01]  /*4b60*/  LDC.64 R14, c[0x0][0xb10] ;  /* 0x0002c400ff0e7b82 */ /* 0x000ee20000000a00 */
[----:B------:R-:W-:Y:S01]  /*4b70*/  ULEA UR4, UR13, UR7, 0x3 ;  /* 0x000000070d047291 */ /* 0x000fe2000f8e18ff */
[----:B------:R-:W-:Y:S01]  /*4b80*/  SHF.L.U32 R12, R30, 0x1f, RZ ;  /* 0x0000001f1e0c7819 */ /* 0x000fe200000006ff */
[----:B------:R-:W-:Y:S01]  /*4b90*/  VIADD R29, R29, 0x1 ;  /* 0x000000011d1d7836 */ /* 0x000fe20000000000 */
[----:B------:R-:W-:Y:S04]  /*4ba0*/  @P3 SHF.R.U32.HI R23, RZ, 0x10, R25 ;  /* 0x00000010ff173819 */ /* 0x000fe80000011619 */
[----:B------:R-:W5:Y:S02]  /*4bb0*/  LDC.64 R10, c[0x0][0xb18] ;  /* 0x0002c600ff0a7b82 */ /* 0x000f640000000a00 */
[----:B------:R-:W1:Y:S01]  /*4bc0*/  SYNCS.PHASECHK.TRANS64.TRYWAIT P4, [UR4+0x70], R12 ;  /* 0x0000700cff0075a7 */ /* 0x000e620008081104 */
[----:B---3--:R-:W-:Y:S05]  /*4bd0*/  @!P1 IMAD.HI.U32 R14, R13, R14, RZ ;  /* 0x0000000e0d0e9227 */ /* 0x008fea00078e00ff */
[----:B--2---:R-:W2:Y:S01]  /*4be0*/  @!P1 LDC R0, c[0x0][0xb20] ;  /* 0x0002c800ff009b82 */ /* 0x004ea20000000800 */
[----:B------:R-:W-:Y:S01]  /*4bf0*/  @!P1 SHF.R.U32.HI R14, RZ, R15, R14 ;  /* 0x0000000fff0e9219 */ /* 0x000fe2000001160e */
[----:B-----5:R-:W-:Y:S01]  /*4c00*/  @!P1 IMAD.HI.U32 R11, R8, R11, RZ ;  /* 0x0000000b080b9227 */ /* 0x020fe200078e00ff */
[----:B------:R-:W-:Y:S05]  /*4c10*/  @!P1 ISETP.NE.AND P0, PT, R10, 0x1, PT ;  /* 0x000000010a00980c */ /* 0x000fea0003f05270 */
[----:B------:R-:W3:Y:S01]  /*4c20*/  @!P1 LDC R3, c[0x0][0xb0c] ;  /* 0x0002c300ff039b82 */ /* 0x000ee20000000800 */
[----:B--2---:R-:W-:Y:S02]  /*4c30*/  @!P1 SHF.R.U32.HI R9, RZ, R0, R11 ;  /* 0x00000000ff099219 */ /* 0x004fe4000001160b */
[----:B---3--:R-:W-:Y:S02]  /*4c40*/  @!P1 ISETP.NE.AND P2, PT, R3, 0x1, PT ;  /* 0x000000010300980c */ /* 0x008fe40003f45270 */
[----:B------:R-:W-:Y:S02]  /*4c50*/  @!P1 SEL R9, R8, R9, !P0 ;  /* 0x0000000908099207 */ /* 0x000fe40004000000 */
[----:B------:R-:W-:Y:S02]  /*4c60*/  ELECT P0, URZ, PT ;  /* 0x0000000000ff782f */ /* 0x000fe40003800000 */
[----:B------:R-:W-:Y:S05]  /*4c70*/  @!P1 SEL R14, R13, R14, !P2 ;  /* 0x0000000e0d0e9207 */ /* 0x000fea0005000000 */
[----:B------:R-:W-:Y:S02]  /*4c80*/  @!P1 IMAD.IADD R0, R9, 0x1, -R14 ;  /* 0x0000000109009824 */ /* 0x000fe400078e0a0e */
[----:B------:R-:W-:Y:S02]  /*4c90*/  @!P1 IMAD.IADD R9, R14, 0x1, -R9 ;  /* 0x000000010e099824 */ /* 0x000fe400078e0a09 */
[----:B------:R-:W-:Y:S02]  /*4ca0*/  @!P1 IMAD R13, R0, R3, R13 ;  /* 0x00000003000d9224 */ /* 0x000fe400078e020d */
[----:B------:R-:W-:Y:S01]  /*4cb0*/  @!P1 IMAD R8, R9, R10, R8 ;  /* 0x0000000a09089224 */ /* 0x000fe200078e0208 */
[----:B-1----:R-:W-:Y:S06]  /*4cc0*/  @!P4 BRA `(.L_x_80) ;  /* 0x00000020001cc947 */ /* 0x002fec0003800000 */
.L_x_137:
[----:B------:R-:W-:Y:S01]  /*4cd0*/  PLOP3.LUT P5, PT, P5, P0, PT, 0xf2, 0x2f ;  /* 0x00000000002f781c */ /* 0x000fe20002fa1e72 */
[----:B------:R-:W-:Y:S01]  /*4ce0*/  UIADD3 UR9, UPT, UPT, UR4, 0x60, URZ ;  /* 0x0000006004097890 */ /* 0x000fe2000fffe0ff */
[----:B------:R-:W-:Y:S01]  /*4cf0*/  UMOV UR20, 0x0 ;  /* 0x0000000000147882 */ /* 0x000fe20000000000 */
[----:B------:R-:W-:Y:S01]  /*4d00*/  UMOV UR21, 0x10000000 ;  /* 0x1000000000157882 */ /* 0x000fe20000000000 */
[----:B------:R-:W-:Y:S01]  /*4d10*/  UMOV UR12, UR60 ;  /* 0x0000003c000c7c82 */ /* 0x000fe20008000000 */
[----:B------:R-:W-:Y:S08]  /*4d20*/  @P3 R2UR UR60, R23 ;  /* 0x00000000173c32ca */ /* 0x000ff000000e0000 */
[----:B-1----:R-:W-:Y:S01]  /*4d30*/  @!P5 IADD3 R3, P0, PT, R32, 0x580, RZ ;  /* 0x000005802003d810 */ /* 0x002fe20007f1e0ff */
[----:B------:R-:W-:Y:S01]  /*4d40*/  @!P5 IMAD.SHL.U32 R39, R39, 0x8, RZ ;  /* 0x000000082727d824 */ /* 0x000fe200078e00ff */
[----:B------:R-:W-:Y:S01]  /*4d50*/  VOTEU.ALL UP1, P5 ;  /* 0x0000000000ff7886 */ /* 0x000fe20002820000 */
[----:B------:R-:W-:Y:S01]  /*4d60*/  @!P5 IMAD.SHL.U32 R41, R41, 0x40, RZ ;  /* 0x000000402929d824 */ /* 0x000fe200078e00ff */
[----:B------:R-:W-:Y:S01]  /*4d70*/  @!P5 R2UR UR6, R3 ;  /* 0x000000000306d2ca */ /* 0x000fe200000e0000 */
[----:B------:R-:W-:Y:S01]  /*4d80*/  @!P5 IMAD.X R0, RZ, RZ, R33, P0 ;  /* 0x000000ffff00d224 */ /* 0x000fe200000e0621 */
[----:B------:R-:W-:Y:S01]  /*4d90*/  @!P5 R2UR UR10, R39 ;  /* 0x00000000270ad2ca */ /* 0x000fe200000e0000 */
[----:B------:R-:W-:Y:S01]  /*4da0*/  @!UP1 ULEA UR8, UR13, UR7, 0xa ;  /* 0x000000070d089291 */ /* 0x000fe2000f8e50ff */
[----:B------:R-:W-:Y:S01]  /*4db0*/  @!P5 R2UR UR11, R41 ;  /* 0x00000000290bd2ca */ /* 0x000fe200000e0000 */
[----:B------:R-:W-:Y:S01]  /*4dc0*/  IMAD.IADD R39, R8, 0x1, R38 ;  /* 0x0000000108277824 */ /* 0x000fe200078e0226 */
[----:B------:R-:W-:Y:S01]  /*4dd0*/  @!P5 R2UR UR5, R0 ;  /* 0x000000000005d2ca */ /* 0x000fe200000e0000 */
[----:B------:R-:W-:Y:S01]  /*4de0*/  @!UP1 UIADD3 UR8, UPT, UPT, UR8, 0x180, URZ ;  /* 0x0000018008089890 */ /* 0x000fe2000fffe0ff */
[----:B------:R-:W-:Y:S01]  /*4df0*/  ISETP.NE.AND P0, PT, R29, 0x2, PT ;  /* 0x000000021d00780c */ /* 0x000fe20003f05270 */
[----:B------:R-:W-:Y:S01]  /*4e00*/  VOTEU.ALL UP1, P5 ;  /* 0x0000000000ff7886 */ /* 0x000fe20002820000 */
[----:B------:R-:W-:Y:S02]  /*4e10*/  IMAD.IADD R41, R13, 0x1, R40 ;  /* 0x000000010d297824 */ /* 0x000fe400078e0228 */
[----:B------:R-:W-:Y:S01]  /*4e20*/  SEL R3, RZ, 0x1, P0 ;  /* 0x00000001ff037807 */ /* 0x000fe20000000000 */
[----:B------:R-:W-:Y:S01]  /*4e30*/  IMAD.U32 R10, RZ, RZ, UR6 ;  /* 0x00000006ff0a7e24 */ /* 0x000fe2000f8e00ff */
[----:B------:R-:W-:Y:S02]  /*4e40*/  SEL R29, R29, RZ, P0 ;  /* 0x000000ff1d1d7207 */ /* 0x000fe40000000000 */
[----:B------:R-:W-:Y:S02]  /*4e50*/  LOP3.LUT R28, R28, R3, RZ, 0x3c, !PT ;  /* 0x000000031c1c7212 */ /* 0x000fe400078e3cff */
[----:B------:R-:W-:Y:S01]  /*4e60*/  @!P5 R2UR UR14, R10 ;  /* 0x000000000a0ed2ca */ /* 0x000fe200000e0000 */
[----:B------:R-:W-:Y:S01]  /*4e70*/  IMAD.U32 R11, RZ, RZ, UR5 ;  /* 0x00000005ff0b7e24 */ /* 0x000fe2000f8e00ff */
[----:B------:R-:W-:Y:S04]  /*4e80*/  UPRMT UR5, UR45, 0x654, UR9 ;  /* 0x000006542d057896 */ /* 0x000fe80008000009 */
[----:B------:R-:W-:Y:S11]  /*4e90*/  @!P5 R2UR UR15, R11 ;  /* 0x000000000b0fd2ca */ /* 0x000ff600000e0000 */
[----:B------:R-:W-:Y:S02]  /*4ea0*/  @!UPT UIADD3 URZ, UPT, UPT, URZ, URZ, URZ ;  /* 0x000000fffffff290 */ /* 0x000fe4000fffe0ff */
[----:B------:R2:W-:Y:S01]  /*4eb0*/  @!UP1 UTMALDG.3D [UR8], [UR14], desc[UR20] ;  /* 0x000014080e0095b4 */ /* 0x0005e20008011000 */
[----:B------:R2:W-:Y:S01]  /*4ec0*/  @!P5 SYNCS.ARRIVE.TRANS64.RED.A0TR RZ, [UR4+0x60], R21 ;  /* 0x00006015ffffd9a7 */ /* 0x0005e20008300404 */
[----:B------:R-:W-:Y:S04]  /*4ed0*/  UIADD3 UR4, UPT, UPT, UR13, 0x1, URZ ;  /* 0x000000010d047890 */ /* 0x000fe8000fffe0ff */
[----:B------:R-:W-:Y:S04]  /*4ee0*/  UISETP.NE.AND UP1, UPT, UR4, 0x2, UPT ;  /* 0x000000020400788c */ /* 0x000fe8000bf25270 */
[----:B------:R-:W-:Y:S01]  /*4ef0*/  USEL UR13, UR4, URZ, UP1 ;  /* 0x000000ff040d7287 */ /* 0x000fe20008800000 */
[----:B------:R-:W-:Y:S01]  /*4f00*/  SYNCS.ARRIVE.TRANS64.RED.A1T0 RZ, [UR5], RZ ;  /* 0x000000ffffff79a7 */ /* 0x000fe20008100405 */
[----:B------:R-:W-:Y:S02]  /*4f10*/  USEL UR5, URZ, 0x1, UP1 ;  /* 0x00000001ff057887 */ /* 0x000fe40008800000 */
[----:B------:R-:W-:Y:S04]  /*4f20*/  UPLOP3.LUT UP1, UPT, UPT, UPT, UPT, 0x80, 0x8 ;  /* 0x000000000008789c */ /* 0x000fe80003f2f070 */
[----:B------:R-:W-:Y:S01]  /*4f30*/  LOP3.LUT R30, R30, UR5, RZ, 0x3c, !PT ;  /* 0x000000051e1e7c12 */ /* 0x000fe2000f8e3cff */
[----:B------:R-:W-:Y:S06]  /*4f40*/  @P3 BRA `(.L_x_81) ;  /* 0xfffffff400983947 */ /* 0x000fec000383ffff */
[----:B------:R-:W-:Y:S01]  /*4f50*/  UIADD3 UR7, UPT, UPT, UR7, 0x70, URZ ;  /* 0x0000007007077890 */ /* 0x000fe2000fffe0ff */
[----:B------:R-:W-:-:S03]  /*4f60*/  SHF.L.U32 R3, R30, 0x1f, RZ ;  /* 0x0000001f1e037819 */ /* 0x000fc600000006ff */
[----:B------:R-:W-:-:S09]  /*4f70*/  ULEA UR4, UR13, UR7, 0x3 ;  /* 0x000000070d047291 */ /* 0x000fd2000f8e18ff */
[----:B------:R-:W1:Y:S02]  /*4f80*/  SYNCS.PHASECHK.TRANS64.TRYWAIT P0, [UR4], R3 ;  /* 0x00000003ff0075a7 */ /* 0x000e640008001104 */
[----:B-1----:R-:W-:Y:S05]  /*4f90*/  @!P0 BRA `(.L_x_82) ;  /* 0x0000001c00808947 */ /* 0x002fea0003800000 */
.L_x_139:
[----:B------:R-:W-:-:S04]  /*4fa0*/  UIADD3 UR4, UPT, UPT, UR13, 0x1, URZ ;  /* 0x000000010d047890 */ /* 0x000fc8000fffe0ff */
[----:B------:R-:W-:-:S04]  /*4fb0*/  UISETP.NE.AND UP0, UPT, UR4, 0x2, UPT ;  /* 0x000000020400788c */ /* 0x000fc8000bf05270 */
[----:B------:R-:W-:Y:S02]  /*4fc0*/  USEL UR5, URZ, 0x1, UP0 ;  /* 0x00000001ff057887 */ /* 0x000fe40008000000 */
[----:B------:R-:W-:-:S04]  /*4fd0*/  USEL UR4, UR4, URZ, UP0 ;  /* 0x000000ff04047287 */ /* 0x000fc80008000000 */
[----:B------:R-:W-:Y:S01]  /*4fe0*/  ULEA UR4, UR4, UR7, 0x3 ;  /* 0x0000000704047291 */ /* 0x000fe2000f8e18ff */
[----:B-1----:R-:W-:-:S04]  /*4ff0*/  LOP3.LUT R3, R30, UR5, RZ, 0x3c, !PT ;  /* 0x000000051e037c12 */ /* 0x002fc8000f8e3cff */
[----:B------:R-:W-:Y:S01]  /*5000*/  SHF.L.U32 R3, R3, 0x1f, RZ ;  /* 0x0000001f03037819 */ /* 0x000fe200000006ff */
[----:B------:R-:W-:-:S07]  /*5010*/  IMAD.U32 R0, RZ, RZ, UR4 ;  /* 0x00000004ff007e24 */ /* 0x000fce000f8e00ff */
.L_x_83:
[----:B-1----:R1:W3:Y:S02]  /*5020*/  SYNCS.PHASECHK.TRANS64.TRYWAIT P0, [R0+URZ], R3 ;  /* 0x00000003000075a7 */ /* 0x0022e400080011ff */
[----:B---3--:R-:W-:Y:S05]  /*5030*/  @!P0 NANOSLEEP.SYNCS 0x989680 ;  /* 0x009896800000895d */ /* 0x008fea0003900000 */
[----:B------:R-:W3:Y:S02]  /*5040*/  @!P0 SYNCS.PHASECHK.TRANS64 P0, [R0+URZ], R3 ;  /* 0x00000003000085a7 */ /* 0x000ee400080010ff */
[----:B--23--:R-:W-:Y:S05]  /*5050*/  @P0 EXIT ;  /* 0x000000000000094d */ /* 0x00cfea0003800000 */
[----:B------:R-:W-:Y:S05]  /*5060*/  BRA `(.L_x_83) ;  /* 0xfffffffc00ec7947 */ /* 0x000fea000383ffff */
.L_x_73:
[----:B------:R-:W-:-:S06]  /*5070*/  UISETP.GE.AND UP1, UPT, UR10, 0x4, UPT ;  /* 0x000000040a00788c */ /* 0x000fcc000bf26270 */
[----:B------:R-:W-:-:S13]  /*5080*/  PLOP3.LUT P0, PT, PT, PT, UP1, 0x80, 0x8 ;  /* 0x000000000008781c */ /* 0x000fda0003f0f018 */
[----:B------:R-:W-:Y:S05]  /*5090*/  @!P0 EXIT ;  /* 0x000000000000894d */ /* 0x000fea0003800000 */
[----:B------:R-:W-:Y:S01]  /*50a0*/  BAR.SYNC.DEFER_BLOCKING 0x6, 0xa0 ;  /* 0x0182800000007b1d */ /* 0x000fe20000010000 */
[C---:B------:R-:W-:Y:S01]  /*50b0*/  IMAD.SHL.U32 R0, R52.reuse, 0x8, RZ ;  /* 0x0000000834007824 */ /* 0x040fe200078e00ff */
[----:B------:R-:W-:Y:S01]  /*50c0*/  CS2R R48, SRZ ;  /* 0x0000000000307805 */ /* 0x000fe2000001ff00 */
[C---:B------:R-:W-:Y:S02]  /*50d0*/  IMAD.U32 R26, R52.reuse, 0x10000, RZ ;  /* 0x00010000341a7824 */ /* 0x040fe400078e00ff */
[----:B------:R-:W-:Y:S01]  /*50e0*/  IMAD.SHL.U32 R51, R52, 0x4, RZ ;  /* 0x0000000434337824 */ /* 0x000fe200078e00ff */
[----:B------:R-:W-:Y:S02]  /*50f0*/  UMOV UR4, 0x400 ;  /* 0x0000040000047882 */ /* 0x000fe40000000000 */
[----:B------:R-:W1:Y:S01]  /*5100*/  LDC R45, c[0x0][0x370] ;  /* 0x0000dc00ff2d7b82 */ /* 0x000e620000000800 */
[----:B------:R-:W-:Y:S01]  /*5110*/  ULEA UR4, UR45, UR4, 0x18 ;  /* 0x000000042d047291 */ /* 0x000fe2000f8ec0ff */
[----:B------:R-:W-:Y:S01]  /*5120*/  LOP3.LUT R0, R0, 0x78, RZ, 0xc0, !PT ;  /* 0x0000007800007812 */ /* 0x000fe200078ec0ff */
[----:B------:R-:W-:Y:S01]  /*5130*/  IMAD.MOV.U32 R50, RZ, RZ, 0x1 ;  /* 0x00000001ff327424 */ /* 0x000fe200078e00ff */
[----:B------:R-:W-:Y:S01]  /*5140*/  LOP3.LUT R26, R26, 0x600000, RZ, 0xc0, !PT ;  /* 0x006000001a1a7812 */ /* 0x000fe200078ec0ff */
[----:B------:R-:W-:Y:S01]  /*5150*/  IMAD.MOV.U32 R10, RZ, RZ, RZ ;  /* 0x000000ffff0a7224 */ /* 0x000fe200078e00ff */
[----:B------:R-:W-:Y:S01]  /*5160*/  LOP3.LUT R51, R0, 0x180, R51, 0xf8, !PT ;  /* 0x0000018000337812 */ /* 0x000fe200078ef833 */
[----:B------:R-:W2:Y:S01]  /*5170*/  LDCU.64 UR54, c[0x0][0x348] ;  /* 0x00006900ff3677ac */ /* 0x000ea20008000a00 */
[----:B------:R-:W4:Y:S01]  /*5180*/  LDC R24, c[0x0][0xb0c] ;  /* 0x0002c300ff187b82 */ /* 0x000f220000000800 */
[----:B------:R-:W-:-:S02]  /*5190*/  LOP3.LUT R52, R52, 0x60, RZ, 0xc0, !PT ;  /* 0x0000006034347812 */ /* 0x000fc400078ec0ff */
[----:B------:R-:W-:Y:S01]  /*51a0*/  SHF.L.U32 R51, R51, 0x1, RZ ;  /* 0x0000000133337819 */ /* 0x000fe200000006ff */
[----:B------:R-:W1:Y:S04]  /*51b0*/  LDCU.64 UR46, c[0x0][0x888] ;  /* 0x00011100ff2e77ac */ /* 0x000e680008000a00 */
[----:B------:R-:W1:Y:S01]  /*51c0*/  LDC R43, c[0x0][0xb20] ;  /* 0x0002c800ff2b7b82 */ /* 0x000e620000000800 */
[----:B------:R-:W3:Y:S01]  /*51d0*/  LDS R3, [UR4+0x140] ;  /* 0x00014004ff037984 */ /* 0x000ee20008000800 */
[----:B------:R-:W1:Y:S01]  /*51e0*/  LDCU.64 UR48, c[0x0][0x890] ;  /* 0x00011200ff3077ac */ /* 0x000e620008000a00 */
[----:B------:R-:W-:Y:S01]  /*51f0*/  UMOV UR36, URZ ;  /* 0x000000ff00247c82 */ /* 0x000fe20008000000 */
[----:B------:R-:W-:-:S04]  /*5200*/  UMOV UR40, URZ ;  /* 0x000000ff00287c82 */ /* 0x000fc80008000000 */
[----:B------:R-:W1:Y:S01]  /*5210*/  LDC R23, c[0x0][0xb30] ;  /* 0x0002cc00ff177b82 */ /* 0x000e620000000800 */
[----:B------:R-:W-:Y:S01]  /*5220*/  UMOV UR42, URZ ;  /* 0x000000ff002a7c82 */ /* 0x000fe20008000000 */
[----:B------:R-:W-:-:S06]  /*5230*/  UMOV UR43, URZ ;  /* 0x000000ff002b7c82 */ /* 0x000fcc0008000000 */
[----:B------:R-:W1:Y:S08]  /*5240*/  LDC.64 R36, c[0x0][0xb10] ;  /* 0x0002c400ff247b82 */ /* 0x000e700000000a00 */
[----:B------:R-:W1:Y:S08]  /*5250*/  LDC.64 R18, c[0x0][0xb18] ;  /* 0x0002c600ff127b82 */ /* 0x000e700000000a00 */
[----:B------:R-:W1:Y:S08]  /*5260*/  LDC.64 R16, c[0x0][0xb28] ;  /* 0x0002ca00ff107b82 */ /* 0x000e700000000a00 */
[----:B------:R-:W1:Y:S01]  /*5270*/  LDC.64 R34, c[0x0][0x8b0] ;  /* 0x00022c00ff227b82 */ /* 0x000e620000000a00 */
[----:B---3--:R-:W-:-:S07]  /*5280*/  IADD3 R26, PT, PT, R3, R26, RZ ;  /* 0x0000001a031a7210 */ /* 0x008fce0007ffe0ff */
[----:B------:R-:W3:Y:S08]  /*5290*/  LDC.64 R32, c[0x0][0x8a8] ;  /* 0x00022a00ff207b82 */ /* 0x000ef00000000a00 */
[----:B--2-4-:R-:W1:Y:S02]  /*52a0*/  LDC R44, c[0x0][0x374] ;  /* 0x0000dd00ff2c7b82 */ /* 0x014e640000000800 */
.L_x_99:
[----:B--2---:R-:W2:Y:S01]  /*52b0*/  S2UR UR50, SR_CgaCtaId ;  /* 0x00000000003279c3 */ /* 0x004ea20000008800 */
[----:B------:R-:W-:Y:S01]  /*52c0*/  UMOV UR39, 0x400 ;  /* 0x0000040000277882 */ /* 0x000fe20000000000 */
[----:B------:R-:W-:Y:S01]  /*52d0*/  SHF.L.U32 R3, R48, 0x1f, RZ ;  /* 0x0000001f30037819 */ /* 0x000fe200000006ff */
[----:B--2---:R-:W-:Y:S06]  /*52e0*/  ULEA UR39, UR50, UR39, 0x18 ;  /* 0x0000002732277291 */ /* 0x004fec000f8ec0ff */
[C---:B------:R-:W-:Y:S02]  /*52f0*/  LEA R0, R10.reuse, UR39, 0x3 ;  /* 0x000000270a007c11 */ /* 0x040fe4000f8e18ff */
[----:B------:R-:W-:Y:S02]  /*5300*/  LEA R12, R10, UR39, 0x4 ;  /* 0x000000270a0c7c11 */ /* 0x000fe4000f8e20ff */
[----:B------:R-:W2:Y:S02]  /*5310*/  SYNCS.PHASECHK.TRANS64.TRYWAIT P0, [R0+URZ+0x90], R3 ;  /* 0x00009003000075a7 */ /* 0x000ea400080011ff */
[----:B-12---:R-:W-:Y:S05]  /*5320*/  @!P0 BRA `(.L_x_84) ;  /* 0x0000001800b48947 */ /* 0x006fea0003800000 */
.L_x_140:
[----:B------:R-:W-:Y:S01]  /*5330*/  ISETP.GE.AND P0, PT, R22, 0x1, PT ;  /* 0x000000011600780c */ /* 0x000fe20003f06270 */
[----:B------:R-:W4:Y:S01]  /*5340*/  LDS.128 R12, [R12+0x120] ;  /* 0x000120000c0c7984 */ /* 0x000f220000000c00 */
[----:B--2---:R-:W-:Y:S01]  /*5350*/  VIADD R0, R0, 0xa0 ;  /* 0x000000a000007836 */ /* 0x004fe20000000000 */
        /* <DEDUP_REMOVED lines=8> */
[----:B----4-:R-:W-:Y:S04]  /*53e0*/  LOP3.LUT P6, RZ, R14, 0x1, RZ, 0xc0, !PT ;  /* 0x000000010eff7812 */ /* 0x010fe800078cc0ff */
[----:B------:R-:W-:Y:S09]  /*53f0*/  P2R R53, PR, RZ, 0x40 ;  /* 0x00000040ff357803 */ /* 0x000ff20000000000 */
[----:B------:R-:W-:Y:S02]  /*5400*/  @P6 MOV R27, R12 ;  /* 0x0000000c001b6202 */ /* 0x000fe40000000f00 */
[----:B------:R-:W-:Y:S01]  /*5410*/  @P6 LOP3.LUT R25, R13, 0xffff, RZ, 0xc0, !PT ;  /* 0x0000ffff0d196812 */ /* 0x000fe200078ec0ff */
[----:B--2---:R-:W-:Y:S06]  /*5420*/  @!P0 BRA `(.L_x_85) ;  /* 0x0000000000a48947 */ /* 0x004fec0003800000 */
[----:B-1----:R-:W-:Y:S01]  /*5430*/  IMAD.HI.U32 R30, R44, R19, RZ ;  /* 0x000000132c1e7227 */ /* 0x002fe200078e00ff */
[----:B------:R-:W-:Y:S02]  /*5440*/  ISETP.NE.AND P0, PT, R18, 0x1, PT ;  /* 0x000000011200780c */ /* 0x000fe40003f05270 */
[----:B------:R-:W-:Y:S01]  /*5450*/  ISETP.NE.AND P1, PT, R22, 0x1, PT ;  /* 0x000000011600780c */ /* 0x000fe20003f25270 */
[-C--:B------:R-:W-:Y:S01]  /*5460*/  IMAD.HI.U32 R20, R45, R36.reuse, RZ ;  /* 0x000000242d147227 */ /* 0x080fe200078e00ff */
[----:B------:R-:W-:Y:S02]  /*5470*/  SHF.R.U32.HI R11, RZ, R43, R30 ;  /* 0x0000002bff0b7219 */ /* 0x000fe4000001161e */
[----:B------:R-:W-:Y:S01]  /*5480*/  ISETP.NE.AND P2, PT, R24, 0x1, PT ;  /* 0x000000011800780c */ /* 0x000fe20003f45270 */
[----:B------:R-:W-:Y:S01]  /*5490*/  IMAD.HI.U32 R56, R25, R19, RZ ;  /* 0x0000001319387227 */ /* 0x000fe200078e00ff */
[----:B------:R-:W-:Y:S02]  /*54a0*/  SHF.R.U32.HI R20, RZ, R37, R20 ;  /* 0x00000025ff147219 */ /* 0x000fe40000011614 */
[----:B------:R-:W-:Y:S01]  /*54b0*/  SEL R3, R44, R11, !P0 ;  /* 0x0000000b2c037207 */ /* 0x000fe20004000000 */
[----:B------:R-:W-:Y:S01]  /*54c0*/  IMAD.HI.U32 R54, R27, R36, RZ ;  /* 0x000000241b367227 */ /* 0x000fe200078e00ff */
[----:B------:R-:W-:Y:S03]  /*54d0*/  SEL R7, R45, R20, !P2 ;  /* 0x000000142d077207 */ /* 0x000fe60005000000 */
[-C--:B------:R-:W-:Y:S01]  /*54e0*/  IMAD.HI.U32 R20, R3, R16.reuse, RZ ;  /* 0x0000001003147227 */ /* 0x080fe200078e00ff */
[----:B------:R-:W-:Y:S03]  /*54f0*/  SHF.R.U32.HI R54, RZ, R37, R54 ;  /* 0x00000025ff367219 */ /* 0x000fe60000011636 */
[----:B------:R-:W-:Y:S01]  /*5500*/  IMAD.HI.U32 R30, R7, R16, RZ ;  /* 0x00000010071e7227 */ /* 0x000fe200078e00ff */
[----:B------:R-:W-:Y:S02]  /*5510*/  @P1 SHF.R.U32.HI R3, RZ, R17, R20 ;  /* 0x00000011ff031219 */ /* 0x000fe40000011614 */
[----:B------:R-:W-:Y:S02]  /*5520*/  SHF.R.U32.HI R20, RZ, R43, R56 ;  /* 0x0000002bff147219 */ /* 0x000fe40000011638 */
[----:B------:R-:W-:Y:S01]  /*5530*/  @P1 SHF.R.U32.HI R7, RZ, R17, R30 ;  /* 0x00000011ff071219 */ /* 0x000fe2000001161e */
[C---:B------:R-:W-:Y:S01]  /*5540*/  IMAD R2, R22.reuse, R3, RZ ;  /* 0x0000000316027224 */ /* 0x040fe200078e02ff */
[----:B------:R-:W-:Y:S02]  /*5550*/  SEL R5, R25, R20, !P0 ;  /* 0x0000001419057207 */ /* 0x000fe40004000000 */
[----:B------:R-:W-:Y:S01]  /*5560*/  SEL R3, R27, R54, !P2 ;  /* 0x000000361b037207 */ /* 0x000fe20005000000 */
[----:B------:R-:W-:Y:S01]  /*5570*/  IMAD R4, R22, R7, RZ ;  /* 0x0000000716047224 */ /* 0x000fe200078e02ff */
[C---:B------:R-:W-:Y:S01]  /*5580*/  ISETP.GE.AND P0, PT, R5.reuse, R2, PT ;  /* 0x000000020500720c */ /* 0x040fe20003f06270 */
[----:B------:R-:W-:Y:S03]  /*5590*/  IMAD.HI.U32 R6, R5, R16, RZ ;  /* 0x0000001005067227 */ /* 0x000fe600078e00ff */
[----:B------:R-:W-:Y:S01]  /*55a0*/  ISETP.GE.OR P0, PT, R3, R4, P0 ;  /* 0x000000040300720c */ /* 0x000fe20000706670 */
[----:B------:R-:W-:Y:S01]  /*55b0*/  IMAD.MOV R4, RZ, RZ, -R3 ;  /* 0x000000ffff047224 */ /* 0x000fe200078e0a03 */
[-C--:B------:R-:W-:Y:S03]  /*55c0*/  SHF.R.U32.HI R6, RZ, R17.reuse, R6 ;  /* 0x00000011ff067219 */ /* 0x080fe60000011606 */
[----:B------:R-:W-:Y:S01]  /*55d0*/  IMAD R27, R24, R4, R27 ;  /* 0x00000004181b7224 */ /* 0x000fe200078e021b */
[----:B------:R-:W-:Y:S05]  /*55e0*/  SEL R9, R5, R6, !P1 ;  /* 0x0000000605097207 */ /* 0x000fea0004800000 */
[----:B------:R-:W-:Y:S02]  /*55f0*/  IMAD.MOV R6, RZ, RZ, -R9 ;  /* 0x000000ffff067224 */ /* 0x000fe400078e0a09 */
[C---:B------:R-:W-:Y:S04]  /*5600*/  @!P0 IMAD.HI.U32 R2, R3.reuse, R16, RZ ;  /* 0x0000001003028227 */ /* 0x040fe800078e00ff */
[----:B------:R-:W-:Y:S01]  /*5610*/  IMAD R6, R22, R6, R5 ;  /* 0x0000000616067224 */ /* 0x000fe200078e0205 */
[----:B------:R-:W-:Y:S04]  /*5620*/  @!P0 SHF.R.U32.HI R2, RZ, R17, R2 ;  /* 0x00000011ff028219 */ /* 0x000fe80000011602 */
[----:B------:R-:W-:Y:S02]  /*5630*/  @!P0 SEL R0, R3, R2, !P1 ;  /* 0x0000000203008207 */ /* 0x000fe40004800000 */
[----:B------:R-:W-:Y:S02]  /*5640*/  IADD3 R2, PT, PT, -R5, RZ, RZ ;  /* 0x000000ff05027210 */ /* 0x000fe40007ffe1ff */
[----:B------:R-:W-:Y:S01]  /*5650*/  @!P0 IADD3 R8, PT, PT, R9, -R0, RZ ;  /* 0x8000000009088210 */ /* 0x000fe20007ffe0ff */
[----:B------:R-:W-:Y:S02]  /*5660*/  @!P0 IMAD R0, R7, R6, R0 ;  /* 0x0000000607008224 */ /* 0x000fe400078e0200 */
[----:B------:R-:W-:Y:S02]  /*5670*/  IMAD R25, R18, R2, R25 ;  /* 0x0000000212197224 */ /* 0x000fe400078e0219 */
[----:B------:R-:W-:Y:S02]  /*5680*/  @!P0 IMAD R5, R8, R22, R3 ;  /* 0x0000001608058224 */ /* 0x000fe400078e0203 */
[----:B------:R-:W-:Y:S04]  /*5690*/  @!P0 IMAD.MOV.U32 R3, RZ, RZ, R0 ;  /* 0x000000ffff038224 */ /* 0x000fe800078e0000 */
[----:B------:R-:W-:Y:S02]  /*56a0*/  IMAD R27, R3, R24, R27 ;  /* 0x00000018031b7224 */ /* 0x000fe400078e021b */
[----:B------:R-:W-:Y:S07]  /*56b0*/  IMAD R25, R5, R18, R25 ;  /* 0x0000001205197224 */ /* 0x000fee00078e0219 */
.L_x_85:
[----:B------:R-:W-:Y:S01]  /*56c0*/  ULEA.HI UR4, UR36, UR36, URZ, 0x1 ;  /* 0x0000002424047291 */ /* 0x000fe2000f8f08ff */
[----:B-1----:R-:W-:Y:S01]  /*56d0*/  ISETP.NE.U32.AND P1, PT, R34, RZ, PT ;  /* 0x000000ff2200720c */ /* 0x002fe20003f25070 */
[----:B------:R-:W-:Y:S02]  /*56e0*/  UISETP.NE.U32.AND UP2, UPT, UR48, URZ, UPT ;  /* 0x000000ff3000728c */ /* 0x000fe4000bf45070 */
[----:B------:R-:W-:Y:S01]  /*56f0*/  USHF.L.U32 UR5, UR4, 0x2, URZ ;  /* 0x0000000204057899 */ /* 0x000fe200080006ff */
[----:B------:R-:W-:Y:S01]  /*5700*/  ISETP.NE.AND.EX P1, PT, R35, RZ, PT, P1 ;  /* 0x000000ff2300720c */ /* 0x000fe20003f25310 */
[----:B------:R-:W-:Y:S02]  /*5710*/  UISETP.NE.AND.EX UP2, UPT, UR49, URZ, UPT, UP2 ;  /* 0x000000ff3100728c */ /* 0x000fe4000bf45320 */
[----:B------:R-:W-:Y:S02]  /*5720*/  ULOP3.LUT UR6, UR4, 0xffe, URZ, 0xc0, !UPT ;  /* 0x00000ffe04067892 */ /* 0x000fe4000f8ec0ff */
[----:B------:R-:W-:Y:S02]  /*5730*/  ULOP3.LUT UR4, UR5, 0xfffffff8, URZ, 0xc0, !UPT ;  /* 0xfffffff805047892 */ /* 0x000fe4000f8ec0ff */
[----:B------:R-:W-:Y:S02]  /*5740*/  UISETP.NE.AND UP0, UPT, UR44, URZ, UPT ;  /* 0x000000ff2c00728c */ /* 0x000fe4000bf05270 */
[----:B------:R-:W-:Y:S02]  /*5750*/  UIADD3 UR5, UPT, UPT, -UR6, UR36, URZ ;  /* 0x0000002406057290 */ /* 0x000fe4000fffe1ff */
[----:B------:R-:W-:Y:S02]  /*5760*/  VIADD R3, R26, UR4 ;  /* 0x000000041a037c36 */ /* 0x000fe40008000000 */
[----:B------:R-:W-:Y:S02]  /*5770*/  PLOP3.LUT P2, PT, PT, PT, UP0, 0x80, 0x8 ;  /* 0x000000000008781c */ /* 0x000fe40003f4f008 */
[----:B------:R-:W-:Y:S01]  /*5780*/  IMAD.U32 R0, RZ, RZ, UR5 ;  /* 0x00000005ff007e24 */ /* 0x000fe2000f8e00ff */
[----:B------:R-:W-:Y:S10]  /*5790*/  BRA.U !UP2, `(.L_x_86) ;  /* 0x000000010a387547 */ /* 0x000ff4000b800000 */
[----:B------:R-:W-:Y:S01]  /*57a0*/  UISETP.NE.U32.AND UP0, UPT, UR46, URZ, UPT ;  /* 0x000000ff2e00728c */ /* 0x000fe2000bf05070 */
[----:B------:R-:W-:Y:S03]  /*57b0*/  HFMA2 R42, -RZ, RZ, 0, 5.9604644775390625e-08 ;  /* 0x00000001ff2a7431 */ /* 0x000fe600000001ff */
[----:B------:R-:W-:Y:S06]  /*57c0*/  UISETP.NE.AND.EX UP0, UPT, UR47, URZ, UPT, UP0 ;  /* 0x000000ff2f00728c */ /* 0x000fec000bf05300 */
[----:B------:R-:W-:Y:S05]  /*57d0*/  PLOP3.LUT P0, PT, PT, PT, UP0, 0x80, 0x8 ;  /* 0x000000000008781c */ /* 0x000fea0003f0f008 */
[----:B------:R-:W1:Y:S01]  /*57e0*/  @UP0 LDCU.64 UR4, c[0x0][0x888] ;  /* 0x00011100ff0407ac */ /* 0x000e620008000a00 */
[----:B------:R-:W-:Y:S04]  /*57f0*/  @UP0 UIMAD UR6, UR60, UR48, URZ ;  /* 0x000000303c0602a4 */ /* 0x000fe8000f8e02ff */
[----:B-1----:R-:W-:Y:S06]  /*5800*/  @UP0 UIMAD.WIDE UR4, UR6, 0x4, UR4 ;  /* 0x00000004060408a5 */ /* 0x002fec000f8e0204 */
[----:B------:R-:W-:Y:S02]  /*5810*/  IMAD.U32 R4, RZ, RZ, UR4 ;  /* 0x00000004ff047e24 */ /* 0x000fe4000f8e00ff */
[----:B------:R-:W-:Y:S05]  /*5820*/  IMAD.U32 R5, RZ, RZ, UR5 ;  /* 0x00000005ff057e24 */ /* 0x000fea000f8e00ff */
[----:B------:R-:W2:Y:S02]  /*5830*/  @P0 LDG.E R2, desc[UR52][R4.64] ;  /* 0x0000003404020981 */ /* 0x000ea4000c1e1900 */
[----:B--2---:R-:W-:Y:S01]  /*5840*/  @P0 R2UR UR37, R2 ;  /* 0x00000000022502ca */ /* 0x004fe200000e0000 */
[----:B------:R-:W-:Y:S05]  /*5850*/  IMAD.MOV.U32 R2, RZ, RZ, 0x1 ;  /* 0x00000001ff027424 */ /* 0x000fea00078e00ff */
[----:B------:R-:W-:Y:S08]  /*5860*/  @!P0 PRMT R42, R2, 0x7610, R42 ;  /* 0x00007610022a8816 */ /* 0x000ff0000000002a */
[----:B------:R-:W1:Y:S02]  /*5870*/  @!UP0 LDCU UR37, c[0x0][0x880] ;  /* 0x00011000ff2587ac */ /* 0x000e640008000800 */
.L_x_86:
[----:B------:R-:W-:Y:S05]  /*5880*/  @!P1 BRA `(.L_x_87) ;  /* 0x0000000000209947 */ /* 0x000fea0003800000 */
[----:B---3--:R-:W-:Y:S04]  /*5890*/  ISETP.NE.U32.AND P0, PT, R32, RZ, PT ;  /* 0x000000ff2000720c */ /* 0x008fe80003f05070 */
[----:B------:R-:W-:Y:S11]  /*58a0*/  ISETP.NE.AND.EX P0, PT, R33, RZ, PT, P0 ;  /* 0x000000ff2100720c */ /* 0x000ff60003f05300 */
[----:B------:R-:W-:Y:S02]  /*58b0*/  @!UPT UIADD3 URZ, UPT, UPT, URZ, URZ, URZ ;  /* 0x000000fffffff290 */ /* 0x000fe4000fffe0ff */
[----:B------:R-:W2:Y:S01]  /*58c0*/  @P0 LDC.64 R4, c[0x0][0x8a8] ;  /* 0x00022a00ff040b82 */ /* 0x000ea20000000a00 */
[----:B------:R-:W-:Y:S04]  /*58d0*/  @P0 IMAD R2, R34, UR60, RZ ;  /* 0x0000003c22020c24 */ /* 0x000fe8000f8e02ff */
[----:B--2---:R-:W-:Y:S05]  /*58e0*/  @P0 IMAD.WIDE R4, R2, 0x4, R4 ;  /* 0x0000000402040825 */ /* 0x004fea00078e0204 */
[----:B-----5:R2:W5:Y:S02]  /*58f0*/  @P0 LDG.E R28, desc[UR52][R4.64] ;  /* 0x00000034041c0981 */ /* 0x020564000c1e1900 */
[----:B--2---:R-:W4:Y:S02]  /*5900*/  @!P0 LDC R28, c[0x0][0x8a0] ;  /* 0x00022800ff1c8b82 */ /* 0x004f240000000800 */
.L_x_87:
[----:B------:R-:W2:Y:S01]  /*5910*/  LDC.64 R8, c[0x0][0xb10] ;  /* 0x0002c400ff087b82 */ /* 0x000ea20000000a00 */
[----:B------:R-:W-:Y:S01]  /*5920*/  UISETP.NE.AND UP4, UPT, UR44, URZ, UPT ;  /* 0x000000ff2c00728c */ /* 0x000fe2000bf85270 */
[----:B-1----:R-:W-:Y:S01]  /*5930*/  @P2 FSETP.NEU.AND P1, PT, RZ, UR37, PT ;  /* 0x00000025ff002c0b */ /* 0x002fe2000bf2d000 */
[----:B------:R-:W-:Y:S01]  /*5940*/  UPLOP3.LUT UP0, UPT, UPT, UPT, UPT, 0x40, 0x4 ;  /* 0x000000000004789c */ /* 0x000fe20003f0e870 */
[----:B------:R-:W-:Y:S01]  /*5950*/  @P2 LOP3.LUT P0, RZ, R42, 0xff, RZ, 0xc0, !PT ;  /* 0x000000ff2aff2812 */ /* 0x000fe2000780c0ff */
[----:B------:R-:W-:Y:S03]  /*5960*/  ULEA UR38, UR36, UR39, 0x3 ;  /* 0x0000002724267291 */ /* 0x000fe6000f8e18ff */
[----:B------:R-:W1:Y:S01]  /*5970*/  LDC.64 R6, c[0x0][0xb18] ;  /* 0x0002c600ff067b82 */ /* 0x000e620000000a00 */
[----:B------:R-:W-:Y:S01]  /*5980*/  LOP3.LUT R11, R50, 0x1, RZ, 0x3c, !PT ;  /* 0x00000001320b7812 */ /* 0x000fe200078e3cff */
[----:B------:R-:W-:Y:S01]  /*5990*/  USHF.L.U32 UR41, UR40, 0xa, URZ ;  /* 0x0000000a28297899 */ /* 0x000fe200080006ff */
[----:B------:R-:W-:Y:S01]  /*59a0*/  SHF.L.U32 R20, R49, 0x1f, RZ ;  /* 0x0000001f31147819 */ /* 0x000fe200000006ff */
[----:B------:R-:W-:Y:S01]  /*59b0*/  IMAD R29, R0, 0x100000, R3 ;  /* 0x00100000001d7824 */ /* 0x000fe200078e0203 */
[----:B------:R-:W-:Y:S01]  /*59c0*/  @P6 SHF.R.U32.HI R47, RZ, 0x10, R13 ;  /* 0x00000010ff2f6819 */ /* 0x000fe2000001160d */
[----:B------:R-:W3:Y:S01]  /*59d0*/  @UP4 LDCU.64 UR4, c[0x0][0x888] ;  /* 0x00011100ff0447ac */ /* 0x000ee20008000a00 */
[----:B------:R-:W-:Y:S01]  /*59e0*/  VIADD R56, R10, 0x1 ;  /* 0x000000010a387836 */ /* 0x000fe20000000000 */
[----:B------:R-:W-:Y:S01]  /*59f0*/  CS2R R30, SRZ ;  /* 0x00000000001e7805 */ /* 0x000fe2000001ff00 */
[----:B------:R-:W-:Y:S01]  /*5a00*/  IMAD.U32 R12, RZ, RZ, UR41 ;  /* 0x00000029ff0c7e24 */ /* 0x000fe2000f8e00ff */
[----:B------:R-:W-:Y:S01]  /*5a10*/  @UP4 UPLOP3.LUT UP0, UPT, UPT, UPT, UP2, 0x80, 0x8 ;  /* 0x000000000008489c */ /* 0x000fe20003f0f020 */
[----:B------:R-:W-:Y:S03]  /*5a20*/  @P2 VOTEU.ANY UP1, P1 ;  /* 0x0000000000ff2886 */ /* 0x000fe60000820100 */
[----:B------:R-:W-:Y:S01]  /*5a30*/  IADD3 R55, PT, PT, R12, UR39, R51 ;  /* 0x000000270c377c10 */ /* 0x000fe2000fffe033 */
[----:B---3--:R-:W-:Y:S02]  /*5a40*/  @UP4 UISETP.NE.U32.AND UP3, UPT, UR4, URZ, UPT ;  /* 0x000000ff0400428c */ /* 0x008fe4000bf65070 */
[----:B------:R-:W-:Y:S02]  /*5a50*/  @UP4 USEL UR4, URZ, 0xffffffff, UP1 ;  /* 0xffffffffff044887 */ /* 0x000fe40008800000 */
[----:B------:R-:W-:Y:S01]  /*5a60*/  @UP4 UISETP.NE.AND.EX UP3, UPT, UR5, URZ, UPT, UP3 ;  /* 0x000000ff0500428c */ /* 0x000fe2000bf65330 */
[----:B------:R-:W-:Y:S01]  /*5a70*/  @P2 VOTEU.ANY UP1, P0 ;  /* 0x0000000000ff2886 */ /* 0x000fe20000020100 */
[----:B------:R-:W-:Y:S02]  /*5a80*/  ISETP.NE.AND P0, PT, R23, 0x1, PT ;  /* 0x000000011700780c */ /* 0x000fe40003f05270 */
[----:B------:R-:W-:Y:S04]  /*5a90*/  @UP4 USEL UR5, URZ, 0xffffffff, UP3 ;  /* 0xffffffffff054887 */ /* 0x000fe80009800000 */
[----:B------:R-:W-:Y:S04]  /*5aa0*/  @UP0 USEL UR4, UR5, UR4, !UP1 ;  /* 0x0000000405040287 */ /* 0x000fe8000c800000 */
[----:B------:R-:W-:Y:S03]  /*5ab0*/  @UP4 ULOP3.LUT UR4, UR4, 0x1, URZ, 0xc0, !UPT ;  /* 0x0000000104044892 */ /* 0x000fe6000f8ec0ff */
[----:B------:R-:W3:Y:S01]  /*5ac0*/  @!P0 LDC R2, c[0x0][0xb20] ;  /* 0x0002c800ff028b82 */ /* 0x000ee20000000800 */
[----:B------:R-:W-:Y:S01]  /*5ad0*/  UISETP.NE.U32.OR UP0, UPT, UR4, 0x1, !UP4 ;  /* 0x000000010400788c */ /* 0x000fe2000e705470 */
[----:B--2---:R-:W-:Y:S01]  /*5ae0*/  @!P0 IMAD.HI.U32 R8, R27, R8, RZ ;  /* 0x000000081b088227 */ /* 0x004fe200078e00ff */
[----:B------:R-:W-:Y:S05]  /*5af0*/  ULEA UR4, UR40, UR39, 0x3 ;  /* 0x0000002728047291 */ /* 0x000fea000f8e18ff */
[----:B------:R-:W2:Y:S01]  /*5b00*/  @!P0 LDC R4, c[0x0][0xb0c] ;  /* 0x0002c300ff048b82 */ /* 0x000ea20000000800 */
[----:B-1----:R-:W-:Y:S01]  /*5b10*/  @!P0 ISETP.NE.AND P1, PT, R6, 0x1, PT ;  /* 0x000000010600880c */ /* 0x002fe20003f25270 */
[----:B------:R-:W-:Y:S01]  /*5b20*/  @!P0 IMAD.HI.U32 R7, R25, R7, RZ ;  /* 0x0000000719078227 */ /* 0x000fe200078e00ff */
[----:B------:R-:W-:Y:S01]  /*5b30*/  PLOP3.LUT P5, PT, PT, PT, UP0, 0x80, 0x8 ;  /* 0x000000000008781c */ /* 0x000fe20003faf008 */
[----:B------:R-:W-:Y:S01]  /*5b40*/  UP2UR UR45, UPR, URZ, 0x1 ;  /* 0x00000001ff2d7883 */ /* 0x000fe20008000000 */
[----:B------:R-:W-:Y:S02]  /*5b50*/  @!P0 SHF.R.U32.HI R8, RZ, R9, R8 ;  /* 0x00000009ff088219 */ /* 0x000fe40000011608 */
[----:B------:R-:W-:Y:S09]  /*5b60*/  P2R R54, PR, RZ, 0x20 ;  /* 0x00000020ff367803 */ /* 0x000ff20000000000 */
[----:B------:R-:W-:Y:S04]  /*5b70*/  @P5 SHF.L.U32 R21, R11, 0x1f, RZ ;  /* 0x0000001f0b155819 */ /* 0x000fe800000006ff */
[----:B------:R-:W1:Y:S01]  /*5b80*/  @P5 SYNCS.PHASECHK.TRANS64.TRYWAIT P4, [UR4+0x60], R21 ;  /* 0x00006015ff0055a7 */ /* 0x000e620008081104 */
[----:B---3--:R-:W-:Y:S02]  /*5b90*/  @!P0 SHF.R.U32.HI R2, RZ, R2, R7 ;  /* 0x00000002ff028219 */ /* 0x008fe40000011607 */
[----:B--2---:R-:W-:Y:S02]  /*5ba0*/  @!P0 ISETP.NE.AND P2, PT, R4, 0x1, PT ;  /* 0x000000010400880c */ /* 0x004fe40003f45270 */
[----:B------:R-:W-:Y:S02]  /*5bb0*/  @!P0 SEL R5, R25, R2, !P1 ;  /* 0x0000000219058207 */ /* 0x000fe40004800000 */
[----:B------:R-:W-:Y:S02]  /*5bc0*/  @!P0 SEL R8, R27, R8, !P2 ;  /* 0x000000081b088207 */ /* 0x000fe40005000000 */
[----:B------:R-:W-:Y:S03]  /*5bd0*/  PLOP3.LUT P1, PT, PT, PT, PT, 0x8, 0x80 ;  /* 0x000000000080781c */ /* 0x000fe60003f2e170 */
[----:B------:R-:W-:Y:S02]  /*5be0*/  @!P0 IMAD.IADD R2, R5, 0x1, -R8 ;  /* 0x0000000105028824 */ /* 0x000fe400078e0a08 */
[----:B------:R-:W-:Y:S01]  /*5bf0*/  @!P0 IMAD.IADD R5, R8, 0x1, -R5 ;  /* 0x0000000108058824 */ /* 0x000fe200078e0a05 */
[----:B------:R2:W3:Y:S01]  /*5c00*/  SYNCS.PHASECHK.TRANS64.TRYWAIT P3, [UR38+0xb0], R20 ;  /* 0x0000b014ff0075a7 */ /* 0x0004e20008061126 */
[----:B------:R-:W-:Y:S02]  /*5c10*/  @!P0 IMAD R27, R2, R4, R27 ;  /* 0x00000004021b8224 */ /* 0x000fe400078e021b */
[----:B------:R-:W-:Y:S01]  /*5c20*/  @!P0 IMAD R25, R5, R6, R25 ;  /* 0x0000000605198224 */ /* 0x000fe200078e0219 */
[----:B-1----:R-:W-:Y:S01]  /*5c30*/  @P5 PLOP3.LUT P1, PT, P4, PT, PT, 0x8, 0x80 ;  /* 0x000000000080581c */ /* 0x002fe2000272e170 */
[----:B------:R-:W-:Y:S01]  /*5c40*/  @!UPT UIADD3 URZ, UPT, UPT, URZ, URZ, URZ ;  /* 0x000000fffffff290 */ /* 0x000fe2000fffe0ff */
[----:B--2---:R-:W-:Y:S11]  /*5c50*/  BRA.U !UP0, `(.L_x_88) ;  /* 0x0000000108507547 */ /* 0x004ff6000b800000 */
[----:B------:R-:W-:Y:S02]  /*5c60*/  FSETP.NEU.AND P2, PT, RZ, UR37, PT ;  /* 0x00000025ff007c0b */ /* 0x000fe4000bf4d000 */
[----:B------:R-:W-:Y:S01]  /*5c70*/  LOP3.LUT P0, RZ, R42, 0xff, RZ, 0xc0, !PT ;  /* 0x000000ff2aff7812 */ /* 0x000fe2000780c0ff */
[----:B------:R-:W-:Y:S01]  /*5c80*/  @!UPT UIADD3 URZ, UPT, UPT, URZ, URZ, URZ ;  /* 0x000000fffffff290 */ /* 0x000fe2000fffe0ff */
[----:B------:R-:W-:Y:S11]  /*5c90*/  @!P1 BRA `(.L_x_89) ;  /* 0x00000000000c9947 */ /* 0x000ff60003800000 */
[----:B------:R-:W-:Y:S04]  /*5ca0*/  SHF.L.U32 R11, R11, 0x1f, RZ ;  /* 0x0000001f0b0b7819 */ /* 0x000fe800000006ff */
[----:B------:R-:W1:Y:S02]  /*5cb0*/  SYNCS.PHASECHK.TRANS64.TRYWAIT P1, [UR4+0x60], R11 ;  /* 0x0000600bff0075a7 */ /* 0x000e640008021104 */
[----:B-1----:R-:W-:Y:S05]  /*5cc0*/  @!P1 BRA `(.L_x_90) ;  /* 0x0000001000609947 */ /* 0x002fea0003800000 */
.L_x_89:
[----:B------:R-:W-:Y:S01]  /*5cd0*/  UISETP.NE.U32.AND UP0, UPT, UR46, URZ, UPT ;  /* 0x000000ff2e00728c */ /* 0x000fe2000bf05070 */
[----:B------:R-:W-:Y:S01]  /*5ce0*/  HFMA2 R30, -RZ, RZ, 0, 0 ;  /* 0x00000000ff1e7431 */ /* 0x000fe200000001ff */
[----:B------:R-:W-:Y:S01]  /*5cf0*/  VOTEU.ANY UP1, P2 ;  /* 0x0000000000ff7886 */ /* 0x000fe20001020100 */
[----:B------:R-:W-:Y:S02]  /*5d00*/  USEL UR4, URZ, 0xffffffff, UP1 ;  /* 0xffffffffff047887 */ /* 0x000fe40008800000 */
[----:B------:R-:W-:Y:S04]  /*5d10*/  UISETP.NE.AND.EX UP0, UPT, UR47, URZ, UPT, UP0 ;  /* 0x000000ff2f00728c */ /* 0x000fe8000bf05300 */
[----:B------:R-:W-:Y:S03]  /*5d20*/  USEL UR5, URZ, 0xffffffff, UP0 ;  /* 0xffffffffff057887 */ /* 0x000fe60008000000 */
[----:B------:R-:W-:Y:S01]  /*5d30*/  VOTEU.ANY UP0, P0 ;  /* 0x0000000000ff7886 */ /* 0x000fe20000000100 */
[----:B------:R-:W-:Y:S04]  /*5d40*/  @UP2 USEL UR4, UR5, UR4, !UP0 ;  /* 0x0000000405042287 */ /* 0x000fe8000c000000 */
[----:B------:R-:W-:Y:S04]  /*5d50*/  ULOP3.LUT UR4, UR4, 0x1, URZ, 0xc0, !UPT ;  /* 0x0000000104047892 */ /* 0x000fe8000f8ec0ff */
[----:B------:R-:W-:Y:S06]  /*5d60*/  UISETP.NE.U32.AND UP0, UPT, UR4, 0x1, UPT ;  /* 0x000000010400788c */ /* 0x000fec000bf05070 */
[----:B------:R-:W-:Y:S11]  /*5d70*/  PLOP3.LUT P0, PT, PT, PT, UP0, 0x80, 0x8 ;  /* 0x000000000008781c */ /* 0x000ff60003f0f008 */
[----:B------:R-:W-:Y:S02]  /*5d80*/  @!UPT UIADD3 URZ, UPT, UPT, URZ, URZ, URZ ;  /* 0x000000fffffff290 */ /* 0x000fe4000fffe0ff */
[----:B------:R2:W1:Y:S02]  /*5d90*/  @P0 LDSM.16.M88.2 R30, [R55+0x180] ;  /* 0x00018000371e083b */ /* 0x0004640000000100 */
.L_x_88:
[----:B------:R-:W-:Y:S04]  /*5da0*/  SHF.R.U32.HI R3, RZ, 0x15, R29 ;  /* 0x00000015ff037819 */ /* 0x000fe8000001161d */
[----:B------:R-:W-:Y:S01]  /*5db0*/  LOP3.LUT P0, RZ, R3, 0x3, R46, 0x48, !PT ;  /* 0x0000000303ff7812 */ /* 0x000fe2000780482e */
[----:B------:R-:W-:Y:S01]  /*5dc0*/  @!UPT UIADD3 URZ, UPT, UPT, URZ, URZ, URZ ;  /* 0x000000fffffff290 */ /* 0x000fe2000fffe0ff */
[----:B---3--:R-:W-:Y:S11]  /*5dd0*/  @P3 BRA `(.L_x_91) ;  /* 0x0000000000083947 */ /* 0x008ff60003800000 */
[----:B------:R-:W3:Y:S02]  /*5de0*/  SYNCS.PHASECHK.TRANS64.TRYWAIT P1, [UR38+0xb0], R20 ;  /* 0x0000b014ff0075a7 */ /* 0x000ee40008021126 */
[----:B---3--:R-:W-:Y:S05]  /*5df0*/  @!P1 BRA `(.L_x_92) ;  /* 0x00000010002c9947 */ /* 0x008fea0003800000 */
.L_x_91:
[----:B------:R-:W-:Y:S05]  /*5e00*/  @!P0 BRA `(.L_x_93) ;  /* 0x0000000000408947 */ /* 0x000fea0003800000 */
[----:B------:R-:W2:Y:S01]  /*5e10*/  LDCU.64 UR8, c[0x4][0x68] ;  /* 0x01000d00ff0877ac */ /* 0x000ea20008000a00 */
[----:B---3--:R-:W-:Y:S01]  /*5e20*/  MOV R3, 0x0 ;  /* 0x0000000000037802 */ /* 0x008fe20000000f00 */
[----:B------:R-:W-:Y:S02]  /*5e30*/  HFMA2 R12, -RZ, RZ, 0, 5.9604644775390625e-08 ;  /* 0x00000001ff0c7431 */ /* 0x000fe400000001ff */
[----:B------:R-:W-:Y:S02]  /*5e40*/  IMAD.MOV.U32 R8, RZ, RZ, 0x192 ;  /* 0x00000192ff087424 */ /* 0x000fe400078e00ff */
[----:B------:R-:W-:Y:S01]  /*5e50*/  IMAD.MOV.U32 R13, RZ, RZ, RZ ;  /* 0x000000ffff0d7224 */ /* 0x000fe200078e00ff */
[----:B------:R-:W3:Y:S01]  /*5e60*/  LDCU.64 UR6, c[0x4][0x70] ;  /* 0x01000e00ff0677ac */ /* 0x000ee20008000a00 */
[----:B------:R-:W4:Y:S01]  /*5e70*/  LDC.64 R2, c[0x4][R3] ;  /* 0x0100000003027b82 */ /* 0x000f220000000a00 */
[----:B------:R-:W1:Y:S01]  /*5e80*/  LDCU.64 UR4, c[0x4][0x8] ;  /* 0x01000100ff0477ac */ /* 0x000e620008000a00 */
[----:B--2---:R-:W-:Y:S01]  /*5e90*/  MOV R5, UR9 ;  /* 0x0000000900057c02 */ /* 0x004fe20008000f00 */
[----:B------:R-:W-:Y:S01]  /*5ea0*/  IMAD.U32 R4, RZ, RZ, UR8 ;  /* 0x00000008ff047e24 */ /* 0x000fe2000f8e00ff */
[----:B---3--:R-:W-:Y:S01]  /*5eb0*/  MOV R7, UR7 ;  /* 0x0000000700077c02 */ /* 0x008fe20008000f00 */
[----:B------:R-:W-:Y:S01]  /*5ec0*/  IMAD.U32 R6, RZ, RZ, UR6 ;  /* 0x00000006ff067e24 */ /* 0x000fe2000f8e00ff */
[----:B-1----:R-:W-:Y:S01]  /*5ed0*/  MOV R11, UR5 ;  /* 0x00000005000b7c02 */ /* 0x002fe20008000f00 */
[----:B------:R-:W-:Y:S02]  /*5ee0*/  IMAD.U32 R10, RZ, RZ, UR4 ;  /* 0x00000004ff0a7e24 */ /* 0x000fe4000f8e00ff */
[----:B------:R-:W-:Y:S07]  /*5ef0*/  LEPC R20, `(.L_x_93) ;  /* 0x000000001014794e */ /* 0x000fee0000000000 */
[----:B----45:R-:W-:Y:S05]  /*5f00*/  CALL.ABS.NOINC R2 ;  /* 0x0000000002007343 */ /* 0x030fea0003c00000 */
.L_x_93:
[----:B------:R-:W-:Y:S01]  /*5f10*/  ISETP.NE.AND P0, PT, R52, RZ, PT ;  /* 0x000000ff3400720c */ /* 0x000fe20003f05270 */
[----:B------:R-:W-:Y:S05]  /*5f20*/  WARPSYNC.ALL ;  /* 0x0000000000007948 */ /* 0x000fea0003800000 */
[----:B------:R-:W-:Y:S01]  /*5f30*/  R2UR UR4, R29 ;  /* 0x000000001d0472ca */ /* 0x000fe200000e0000 */
[----:B------:R-:W-:Y:S01]  /*5f40*/  UIADD3 UR7, UPT, UPT, UR40, 0x1, URZ ;  /* 0x0000000128077890 */ /* 0x000fe2000fffe0ff */
[C---:B-1----:R-:W-:Y:S01]  /*5f50*/  SHF.L.U32 R5, R30.reuse, 0x10, RZ ;  /* 0x000000101e057819 */ /* 0x042fe200000006ff */
[----:B------:R-:W-:Y:S01]  /*5f60*/  UIADD3 UR36, UPT, UPT, UR36, 0x1, URZ ;  /* 0x0000000124247890 */ /* 0x000fe2000fffe0ff */
[----:B------:R-:W-:Y:S01]  /*5f70*/  LOP3.LUT R7, R30, 0xffff0000, RZ, 0xc0, !PT ;  /* 0xffff00001e077812 */ /* 0x000fe200078ec0ff */
[----:B------:R-:W-:Y:S01]  /*5f80*/  BSSY.RECONVERGENT B0, `(.L_x_94) ;  /* 0x0000025000007945 */ /* 0x000fe20003800200 */
[C---:B------:R-:W-:Y:S02]  /*5f90*/  SHF.L.U32 R6, R31.reuse, 0x10, RZ ;  /* 0x000000101f067819 */ /* 0x040fe400000006ff */
[----:B------:R-:W-:Y:S05]  /*5fa0*/  LOP3.LUT R13, R31, 0xffff0000, RZ, 0xc0, !PT ;  /* 0xffff00001f0d7812 */ /* 0x000fea00078ec0ff */
[----:B------:R-:W1:Y:S01]  /*5fb0*/  LDTM.16dp256bit R8, tmem[UR4] ;  /* 0x00000004000879ee */ /* 0x000e620008020000 */
[----:B------:R-:W-:Y:S01]  /*5fc0*/  UIADD3 UR4, UPT, UPT, UR38, 0xd0, URZ ;  /* 0x000000d026047890 */ /* 0x000fe2000fffe0ff */
[----:B------:R-:W-:Y:S03]  /*5fd0*/  NOP ;  /* 0x0000000000007918 */ /* 0x000fe60000000000 */
[----:B------:R-:W-:Y:S09]  /*5fe0*/  UPRMT UR4, UR50, 0x654, UR4 ;  /* 0x0000065432047896 */ /* 0x000ff20008000004 */
[----:B-1----:R-:W-:Y:S01]  /*5ff0*/  SYNCS.ARRIVE.TRANS64.RED.A1T0 RZ, [UR4], RZ ;  /* 0x000000ffffff79a7 */ /* 0x002fe20008100404 */
[C---:B----45:R-:W-:Y:S01]  /*6000*/  FMUL R0, R28.reuse, R8 ;  /* 0x000000081c007220 */ /* 0x070fe20000400000 */
[C---:B------:R-:W-:Y:S01]  /*6010*/  FMUL R2, R28.reuse, R9 ;  /* 0x000000091c027220 */ /* 0x040fe20000400000 */
[C---:B---3--:R-:W-:Y:S01]  /*6020*/  FMUL R3, R28.reuse, R10 ;  /* 0x0000000a1c037220 */ /* 0x048fe20000400000 */
[----:B------:R-:W-:Y:S01]  /*6030*/  FMUL R4, R28, R11 ;  /* 0x0000000b1c047220 */ /* 0x000fe20000400000 */
[----:B------:R-:W-:Y:S01]  /*6040*/  FFMA R0, R5, UR37, R0 ;  /* 0x0000002505007c23 */ /* 0x000fe20008000000 */
[----:B------:R-:W-:Y:S01]  /*6050*/  FFMA R2, R7, UR37, R2 ;  /* 0x0000002507027c23 */ /* 0x000fe20008000002 */
[----:B------:R-:W-:Y:S01]  /*6060*/  FFMA R3, R6, UR37, R3 ;  /* 0x0000002506037c23 */ /* 0x000fe20008000003 */
[----:B------:R-:W-:Y:S03]  /*6070*/  FFMA R4, R13, UR37, R4 ;  /* 0x000000250d047c23 */ /* 0x000fe60008000004 */
[----:B------:R-:W-:Y:S02]  /*6080*/  F2FP.BF16.F32.PACK_AB R14, R2, R0 ;  /* 0x00000000020e723e */ /* 0x000fe400000010ff */
[----:B------:R-:W-:Y:S05]  /*6090*/  F2FP.BF16.F32.PACK_AB R15, R4, R3 ;  /* 0x00000003040f723e */ /* 0x000fea00000010ff */
[----:B------:R1:W-:Y:S01]  /*60a0*/  STSM.16.M88.2 [R55+0x180], R14 ;  /* 0x0001800e37007844 */ /* 0x0003e20000000100 */
[----:B------:R-:W-:Y:S01]  /*60b0*/  @!PT LDS RZ, [RZ] ;  /* 0x00000000fffff984 */ /* 0x000fe20000000800 */
[----:B------:R-:W-:Y:S01]  /*60c0*/  @!PT LDS RZ, [RZ] ;  /* 0x00000000fffff984 */ /* 0x000fe20000000800 */
[----:B------:R-:W-:Y:S01]  /*60d0*/  @!PT LDS RZ, [RZ] ;  /* 0x00000000fffff984 */ /* 0x000fe20000000800 */
[----:B------:R-:W-:Y:S01]  /*60e0*/  @!PT LDS RZ, [RZ] ;  /* 0x00000000fffff984 */ /* 0x000fe20000000800 */
[----:B------:R3:W-:Y:S07]  /*60f0*/  MEMBAR.ALL.CTA ;  /* 0x0000000000007992 */ /* 0x0007ee0000008000 */
[----:B---3--:R-:W3:Y:S02]  /*6100*/  FENCE.VIEW.ASYNC.S ;  /* 0x00000000000073c6 */ /* 0x008ee40000000000 */
[----:B---3--:R-:W-:Y:S06]  /*6110*/  BAR.SYNC.DEFER_BLOCKING 0x1, 0x80 ;  /* 0x0042000000007b1d */ /* 0x008fec0000010000 */
[----:B------:R-:W-:Y:S05]  /*6120*/  @P0 BRA `(.L_x_95) ;  /* 0x0000000000280947 */ /* 0x000fea0003800000 */
[----:B------:R-:W-:Y:S01]  /*6130*/  R2UR UR5, R41 ;  /* 0x00000000290572ca */ /* 0x000fe200000e0000 */
[----:B------:R-:W-:Y:S01]  /*6140*/  UIADD3 UR4, UP0, UPT, UR54, 0x680, URZ ;  /* 0x0000068036047890 */ /* 0x000fe2000ff1e0ff */
[----:B------:R-:W-:Y:S01]  /*6150*/  R2UR UR6, R39 ;  /* 0x00000000270672ca */ /* 0x000fe200000e0000 */
[----:B------:R-:W-:Y:S01]  /*6160*/  UIADD3 UR8, UPT, UPT, UR39, 0x180, UR41 ;  /* 0x0000018027087890 */ /* 0x000fe2000fffe029 */
[----:B------:R-:W-:Y:S09]  /*6170*/  UMOV UR11, UR60 ;  /* 0x0000003c000b7c82 */ /* 0x000ff20008000000 */
[----:B------:R-:W-:Y:S02]  /*6180*/  USHF.L.U32 UR10, UR5, 0x6, URZ ;  /* 0x00000006050a7899 */ /* 0x000fe400080006ff */
[----:B------:R-:W-:Y:S02]  /*6190*/  USHF.L.U32 UR9, UR6, 0x3, URZ ;  /* 0x0000000306097899 */ /* 0x000fe400080006ff */
[----:B------:R-:W-:Y:S09]  /*61a0*/  UIADD3.X UR5, UPT, UPT, URZ, UR55, URZ, UP0, !UPT ;  /* 0x00000037ff057290 */ /* 0x000ff200087fe4ff */
[----:B------:R3:W-:Y:S02]  /*61b0*/  UTMASTG.3D [UR8], [UR4] ;  /* 0x00000008040073b5 */ /* 0x0007e40008010000 */
[----:B---3--:R0:W-:Y:S02]  /*61c0*/  UTMACMDFLUSH ;  /* 0x00000000000079b7 */ /* 0x0081e40000000000 */
.L_x_95:
[----:B------:R-:W-:Y:S05]  /*61d0*/  BSYNC.RECONVERGENT B0 ;  /* 0x0000000000007941 */ /* 0x000fea0003800200 */
.L_x_94:
[----:B------:R-:W-:Y:S04]  /*61e0*/  BSSY.RECONVERGENT B0, `(.L_x_96) ;  /* 0x0000003000007945 */ /* 0x000fe80003800200 */
[----:B------:R-:W-:Y:S05]  /*61f0*/  @P0 BRA `(.L_x_97) ;  /* 0x0000000000040947 */ /* 0x000fea0003800000 */
[----:B------:R-:W-:Y:S04]  /*6200*/  DEPBAR.LE SB0, 0x0 ;  /* 0x000080000000791a */ /* 0x000fe80000000000 */
.L_x_97:
[----:B------:R-:W-:Y:S05]  /*6210*/  BSYNC.RECONVERGENT B0 ;  /* 0x0000000000007941 */ /* 0x000fea0003800200 */
.L_x_96:
[----:B------:R-:W-:Y:S01]  /*6220*/  BAR.SYNC.DEFER_BLOCKING 0x1, 0x80 ;  /* 0x0042000000007b1d */ /* 0x000fe20000010000 */
[----:B------:R-:W-:Y:S04]  /*6230*/  UIADD3 UR42, UPT, UPT, UR42, 0x1, URZ ;  /* 0x000000012a2a7890 */ /* 0x000fe8000fffe0ff */
[----:B------:R-:W-:Y:S09]  /*6240*/  UISETP.NE.AND UP0, UPT, UR42, URZ, UPT ;  /* 0x000000ff2a00728c */ /* 0x000ff2000bf05270 */
[----:B------:R-:W-:Y:S05]  /*6250*/  BRA.U !UP0, `(.L_x_98) ;  /* 0x0000000108287547 */ /* 0x000fea000b800000 */
[----:B------:R-:W-:Y:S01]  /*6260*/  UISETP.NE.AND UP0, UPT, UR45, URZ, UPT ;  /* 0x000000ff2d00728c */ /* 0x000fe2000bf05270 */
[----:B------:R-:W-:Y:S10]  /*6270*/  ISETP.NE.AND P0, PT, R54, RZ, PT ;  /* 0x000000ff3600720c */ /* 0x000ff40003f05270 */
[----:B------:R-:W-:Y:S04]  /*6280*/  @UP0 ULEA UR4, UR43, UR39, 0x3 ;  /* 0x000000272b040291 */ /* 0x000fe8000f8e18ff */
[----:B------:R-:W-:Y:S04]  /*6290*/  @UP0 UIADD3 UR4, UPT, UPT, UR4, 0x70, URZ ;  /* 0x0000007004040890 */ /* 0x000fe8000fffe0ff */
[----:B------:R-:W-:Y:S09]  /*62a0*/  @UP0 UPRMT UR4, UR50, 0x654, UR4 ;  /* 0x0000065432040896 */ /* 0x000ff20008000004 */
[----:B------:R-:W-:Y:S01]  /*62b0*/  @P0 SYNCS.ARRIVE.TRANS64.RED.A1T0 RZ, [UR4], RZ ;  /* 0x000000ffffff09a7 */ /* 0x000fe20008100404 */
[----:B------:R-:W-:Y:S04]  /*62c0*/  UIADD3 UR4, UPT, UPT, UR43, 0x1, URZ ;  /* 0x000000012b047890 */ /* 0x000fe8000fffe0ff */
[----:B------:R-:W-:Y:S04]  /*62d0*/  UISETP.NE.AND UP0, UPT, UR4, 0x2, UPT ;  /* 0x000000020400788c */ /* 0x000fe8000bf05270 */
[----:B------:R-:W-:Y:S11]  /*62e0*/  USEL UR43, UR4, URZ, UP0 ;  /* 0x000000ff042b7287 */ /* 0x000ff60008000000 */
[----:B------:R-:W-:Y:S01]  /*62f0*/  @!UPT UIADD3 URZ, UPT, UPT, URZ, URZ, URZ ;  /* 0x000000fffffff290 */ /* 0x000fe2000fffe0ff */
.L_x_98:
[----:B------:R-:W-:Y:S01]  /*6300*/  ISETP.NE.AND P1, PT, R53, RZ, PT ;  /* 0x000000ff3500720c */ /* 0x000fe20003f25270 */
[----:B------:R-:W-:Y:S01]  /*6310*/  UISETP.NE.AND UP0, UPT, UR36, 0x4, UPT ;  /* 0x000000042400788c */ /* 0x000fe2000bf05270 */
[C---:B------:R-:W-:Y:S01]  /*6320*/  ISETP.NE.AND P0, PT, R56.reuse, 0x2, PT ;  /* 0x000000023800780c */ /* 0x040fe20003f05270 */
[----:B------:R-:W-:Y:S01]  /*6330*/  UISETP.NE.AND UP1, UPT, UR7, 0x2, UPT ;  /* 0x000000020700788c */ /* 0x000fe2000bf25270 */
[----:B------:R-:W-:Y:S01]  /*6340*/  IMAD.IADD R39, R25, 0x1, R38 ;  /* 0x0000000119277824 */ /* 0x000fe200078e0226 */
[----:B------:R-:W-:Y:S01]  /*6350*/  USEL UR5, URZ, 0x1, UP0 ;  /* 0x00000001ff057887 */ /* 0x000fe20008000000 */
[----:B------:R-:W-:Y:S01]  /*6360*/  SEL R3, RZ, 0x1, P0 ;  /* 0x00000001ff037807 */ /* 0x000fe20000000000 */
[----:B------:R-:W-:Y:S01]  /*6370*/  USEL UR4, URZ, 0x1, UP1 ;  /* 0x00000001ff047887 */ /* 0x000fe20008800000 */
[----:B------:R-:W-:Y:S01]  /*6380*/  SEL R10, R56, RZ, P0 ;  /* 0x000000ff380a7207 */ /* 0x000fe20000000000 */
[----:B------:R-:W-:Y:S01]  /*6390*/  USEL UR36, UR36, URZ, UP0 ;  /* 0x000000ff24247287 */ /* 0x000fe20008000000 */
[----:B------:R-:W-:Y:S01]  /*63a0*/  LOP3.LUT R48, R48, R3, RZ, 0x3c, !PT ;  /* 0x0000000330307212 */ /* 0x000fe200078e3cff */
[----:B------:R-:W-:Y:S01]  /*63b0*/  USEL UR40, UR7, URZ, UP1 ;  /* 0x000000ff07287287 */ /* 0x000fe20008800000 */
[----:B------:R-:W-:Y:S01]  /*63c0*/  LOP3.LUT R49, R49, UR5, RZ, 0x3c, !PT ;  /* 0x0000000531317c12 */ /* 0x000fe2000f8e3cff */
[----:B------:R-:W-:Y:S01]  /*63d0*/  IMAD.IADD R41, R27, 0x1, R40 ;  /* 0x000000011b297824 */ /* 0x000fe200078e0228 */
[----:B------:R-:W-:Y:S02]  /*63e0*/  @P1 R2UR UR60, R47 ;  /* 0x000000002f3c12ca */ /* 0x000fe400000e0000 */
[----:B------:R-:W-:Y:S01]  /*63f0*/  LOP3.LUT R50, R50, UR4, RZ, 0x3c, !PT ;  /* 0x0000000432327c12 */ /* 0x000fe2000f8e3cff */
[----:B------:R-:W-:Y:S01]  /*6400*/  @!UPT UIADD3 URZ, UPT, UPT, URZ, URZ, URZ ;  /* 0x000000fffffff290 */ /* 0x000fe2000fffe0ff */
[----:B------:R-:W-:Y:S11]  /*6410*/  @P1 BRA `(.L_x_99) ;  /* 0xffffffec00a41947 */ /* 0x000ff6000383ffff */
[----:B------:R-:W-:-:S09]  /*6420*/  UISETP.NE.AND UP0, UPT, UR44, URZ, UPT ;  /* 0x000000ff2c00728c */ /* 0x000fd2000bf05270 */
[----:B------:R-:W-:Y:S05]  /*6430*/  BRA.U !UP0, `(.L_x_100) ;  /* 0x0000000108407547 */ /* 0x000fea000b800000 */
[----:B------:R-:W3:Y:S02]  /*6440*/  LDCU.64 UR4, c[0x0][0x890] ;  /* 0x00011200ff0477ac */ /* 0x000ee40008000a00 */
[----:B---3--:R-:W-:-:S04]  /*6450*/  UISETP.NE.U32.AND UP0, UPT, UR4, URZ, UPT ;  /* 0x000000ff0400728c */ /* 0x008fc8000bf05070 */
[----:B------:R-:W-:-:S09]  /*6460*/  UISETP.NE.AND.EX UP0, UPT, UR5, URZ, UPT, UP0 ;  /* 0x000000ff0500728c */ /* 0x000fd2000bf05300 */
[----:B------:R-:W-:Y:S05]  /*6470*/  BRA.U UP0, `(.L_x_101) ;  /* 0x00000001000c7547 */ /* 0x000fea000b800000 */
[----:B------:R-:W-:-:S13]  /*6480*/  FSETP.NEU.AND P0, PT, RZ, UR37, PT ;  /* 0x00000025ff007c0b */ /* 0x000fda000bf0d000 */
[----:B------:R-:W-:Y:S05]  /*6490*/  @!P0 EXIT ;  /* 0x000000000000894d */ /* 0x000fea0003800000 */
[----:B------:R-:W-:Y:S05]  /*64a0*/  BRA `(.L_x_100) ;  /* 0x0000000000247947 */ /* 0x000fea0003800000 */
.L_x_101:
[----:B------:R-:W-:-:S13]  /*64b0*/  LOP3.LUT P0, RZ, R42, 0xff, RZ, 0xc0, !PT ;  /* 0x000000ff2aff7812 */ /* 0x000fda000780c0ff */
[----:B------:R-:W-:Y:S05]  /*64c0*/  @P0 BRA `(.L_x_102) ;  /* 0x0000000000140947 */ /* 0x000fea0003800000 */
[----:B------:R-:W3:Y:S02]  /*64d0*/  LDCU.64 UR4, c[0x0][0x888] ;  /* 0x00011100ff0477ac */ /* 0x000ee40008000a00 */
[----:B---3--:R-:W-:-:S04]  /*64e0*/  ISETP.NE.U32.AND P0, PT, RZ, UR4, PT ;  /* 0x00000004ff007c0c */ /* 0x008fc8000bf05070 */
[----:B------:R-:W-:-:S13]  /*64f0*/  ISETP.NE.AND.EX P0, PT, RZ, UR5, PT, P0 ;  /* 0x00000005ff007c0c */ /* 0x000fda000bf05300 */
[----:B------:R-:W-:Y:S05]  /*6500*/  @!P0 EXIT ;  /* 0x000000000000894d */ /* 0x000fea0003800000 */
[----:B------:R-:W-:Y:S05]  /*6510*/  BRA `(.L_x_100) ;  /* 0x0000000000087947 */ /* 0x000fea0003800000 */
.L_x_102:
[----:B------:R-:W-:-:S13]  /*6520*/  FSETP.NEU.AND P0, PT, RZ, UR37, PT ;  /* 0x00000025ff007c0b */ /* 0x000fda000bf0d000 */
[----:B------:R-:W-:Y:S05]  /*6530*/  @!P0 EXIT ;  /* 0x000000000000894d */ /* 0x000fea0003800000 */
.L_x_100:
[----:B------:R-:W-:-:S04]  /*6540*/  DEPBAR.LE SB0, 0x0 ;  /* 0x000080000000791a */ /* 0x000fc80000000000 */
[----:B------:R-:W-:Y:S05]  /*6550*/  EXIT ;  /* 0x000000000000794d */ /* 0x000fea0003800000 */
.L_x_19:
[----:B--2---:R2:W1:Y:S02]  /*6560*/  SYNCS.PHASECHK.TRANS64.TRYWAIT P0, [R3+URZ+0x100], R2 ;  /* 0x00010002030075a7 */ /* 0x00446400080011ff */
[----:B-1----:R-:W-:Y:S05]  /*6570*/  @!P0 NANOSLEEP.SYNCS 0x989680 ;  /* 0x009896800000895d */ /* 0x002fea0003900000 */
[----:B------:R-:W1:Y:S02]  /*6580*/  @!P0 SYNCS.PHASECHK.TRANS64 P0, [R3+URZ+0x100], R2 ;  /* 0x00010002030085a7 */ /* 0x000e6400080010ff */
[----:B-1----:R-:W-:Y:S05]  /*6590*/  @!P0 BRA `(.L_x_19) ;  /* 0xfffffffc00f08947 */ /* 0x002fea000383ffff */
[----:B------:R-:W-:Y:S05]  /*65a0*/  BRA `(.L_x_103) ;  /* 0xffffffb0000c7947 */ /* 0x000fea000383ffff */
.L_x_22:
[----:B-1----:R-:W-:-:S07]  /*65b0*/  MOV R2, UR57 ;  /* 0x0000003900027c02 */ /* 0x002fce0008000f00 */
.L_x_104:
[----:B-1----:R1:W2:Y:S02]  /*65c0*/  SYNCS.PHASECHK.TRANS64.TRYWAIT P0, [R2+URZ+0x30], R5 ;  /* 0x00003005020075a7 */ /* 0x0022a400080011ff */
[----:B--2---:R-:W-:Y:S05]  /*65d0*/  @!P0 NANOSLEEP.SYNCS 0x989680 ;  /* 0x009896800000895d */ /* 0x004fea0003900000 */
[----:B------:R-:W2:Y:S02]  /*65e0*/  @!P0 SYNCS.PHASECHK.TRANS64 P0, [R2+URZ+0x30], R5 ;  /* 0x00003005020085a7 */ /* 0x000ea400080010ff */
[----:B--2---:R-:W-:Y:S05]  /*65f0*/  @!P0 BRA `(.L_x_104) ;  /* 0xfffffffc00f08947 */ /* 0x004fea000383ffff */
[----:B------:R-:W-:Y:S05]  /*6600*/  BRA `(.L_x_21) ;  /* 0xffffffb0005c7947 */ /* 0x000fea000383ffff */
.L_x_30:
[----:B------:R-:W-:-:S07]  /*6610*/  MOV R2, UR57 ;  /* 0x0000003900027c02 */ /* 0x000fce0008000f00 */
.L_x_105:
[----:B-1----:R1:W2:Y:S02]  /*6620*/  SYNCS.PHASECHK.TRANS64.TRYWAIT P0, [R2+URZ+0x30], R5 ;  /* 0x00003005020075a7 */ /* 0x0022a400080011ff */
[----:B--2---:R-:W-:Y:S05]  /*6630*/  @!P0 NANOSLEEP.SYNCS 0x989680 ;  /* 0x009896800000895d */ /* 0x004fea0003900000 */
[----:B------:R-:W2:Y:S02]  /*6640*/  @!P0 SYNCS.PHASECHK.TRANS64 P0, [R2+URZ+0x30], R5 ;  /* 0x00003005020085a7 */ /* 0x000ea400080010ff */
[----:B--2---:R-:W-:Y:S05]  /*6650*/  @!P0 BRA `(.L_x_105) ;  /* 0xfffffffc00f08947 */ /* 0x004fea000383ffff */
[----:B------:R-:W-:Y:S05]  /*6660*/  BRA `(.L_x_29) ;  /* 0xffffffb4009c7947 */ /* 0x000fea000383ffff */
.L_x_36:
[----:B-1----:R1:W2:Y:S02]  /*6670*/  SYNCS.PHASECHK.TRANS64.TRYWAIT P0, [R2+URZ+0x90], R3 ;  /* 0x00009003020075a7 */ /* 0x0022a400080011ff */
[----:B--2---:R-:W-:Y:S05]  /*6680*/  @!P0 NANOSLEEP.SYNCS 0x989680 ;  /* 0x009896800000895d */ /* 0x004fea0003900000 */
[----:B------:R-:W2:Y:S02]  /*6690*/  @!P0 SYNCS.PHASECHK.TRANS64 P0, [R2+URZ+0x90], R3 ;  /* 0x00009003020085a7 */ /* 0x000ea400080010ff */
[----:B--2---:R-:W-:Y:S05]  /*66a0*/  @!P0 BRA `(.L_x_36) ;  /* 0xfffffffc00f08947 */ /* 0x004fea000383ffff */
[----:B------:R-:W-:Y:S05]  /*66b0*/  BRA `(.L_x_106) ;  /* 0xffffffb800bc7947 */ /* 0x000fea000383ffff */
.L_x_40:
[----:B----4-:R-:W-:-:S07]  /*66c0*/  MOV R0, UR4 ;  /* 0x0000000400007c02 */ /* 0x010fce0008000f00 */
.L_x_107:
[----:B-1----:R1:W2:Y:S02]  /*66d0*/  SYNCS.PHASECHK.TRANS64.TRYWAIT P0, [R0+URZ], R3 ;  /* 0x00000003000075a7 */ /* 0x0022a400080011ff */
[----:B--2---:R-:W-:Y:S05]  /*66e0*/  @!P0 NANOSLEEP.SYNCS 0x989680 ;  /* 0x009896800000895d */ /* 0x004fea0003900000 */
[----:B------:R-:W2:Y:S02]  /*66f0*/  @!P0 SYNCS.PHASECHK.TRANS64 P0, [R0+URZ], R3 ;  /* 0x00000003000085a7 */ /* 0x000ea400080010ff */
[----:B--2---:R-:W-:Y:S05]  /*6700*/  @!P0 BRA `(.L_x_107) ;  /* 0xfffffffc00f08947 */ /* 0x004fea000383ffff */
[----:B------:R-:W-:Y:S05]  /*6710*/  BRA `(.L_x_108) ;  /* 0xffffffc0002c7947 */ /* 0x000fea000383ffff */
.L_x_41:
[----:B----4-:R-:W-:-:S07]  /*6720*/  MOV R0, UR5 ;  /* 0x0000000500007c02 */ /* 0x010fce0008000f00 */
.L_x_109:
[----:B-1----:R1:W2:Y:S02]  /*6730*/  SYNCS.PHASECHK.TRANS64.TRYWAIT P0, [R0+URZ], R3 ;  /* 0x00000003000075a7 */ /* 0x0022a400080011ff */
[----:B--2---:R-:W-:Y:S05]  /*6740*/  @!P0 NANOSLEEP.SYNCS 0x989680 ;  /* 0x009896800000895d */ /* 0x004fea0003900000 */
[----:B------:R-:W2:Y:S02]  /*6750*/  @!P0 SYNCS.PHASECHK.TRANS64 P0, [R0+URZ], R3 ;  /* 0x00000003000085a7 */ /* 0x000ea400080010ff */
[----:B--2---:R-:W-:Y:S05]  /*6760*/  @!P0 BRA `(.L_x_109) ;  /* 0xfffffffc00f08947 */ /* 0x004fea000383ffff */
[----:B------:R-:W-:Y:S05]  /*6770*/  BRA `(.L_x_110) ;  /* 0xffffffc000387947 */ /* 0x000fea000383ffff */
.L_x_42:
[----:B----4-:R-:W-:-:S07]  /*6780*/  MOV R0, UR5 ;  /* 0x0000000500007c02 */ /* 0x010fce0008000f00 */
.L_x_111:
[----:B-1----:R1:W2:Y:S02]  /*6790*/  SYNCS.PHASECHK.TRANS64.TRYWAIT P0, [R0+URZ], R3 ;  /* 0x00000003000075a7 */ /* 0x0022a400080011ff */
[----:B--2---:R-:W-:Y:S05]  /*67a0*/  @!P0 NANOSLEEP.SYNCS 0x989680 ;  /* 0x009896800000895d */ /* 0x004fea0003900000 */
[----:B------:R-:W2:Y:S02]  /*67b0*/  @!P0 SYNCS.PHASECHK.TRANS64 P0, [R0+URZ], R3 ;  /* 0x00000003000085a7 */ /* 0x000ea400080010ff */
[----:B--2---:R-:W-:Y:S05]  /*67c0*/  @!P0 BRA `(.L_x_111) ;  /* 0xfffffffc00f08947 */ /* 0x004fea000383ffff */
[----:B------:R-:W-:Y:S05]  /*67d0*/  BRA `(.L_x_112) ;  /* 0xffffffc000447947 */ /* 0x000fea000383ffff */
.L_x_43:
[----:B----4-:R-:W-:-:S07]  /*67e0*/  MOV R0, UR5 ;  /* 0x0000000500007c02 */ /* 0x010fce0008000f00 */
.L_x_113:
[----:B-1----:R1:W2:Y:S02]  /*67f0*/  SYNCS.PHASECHK.TRANS64.TRYWAIT P0, [R0+URZ], R3 ;  /* 0x00000003000075a7 */ /* 0x0022a400080011ff */
[----:B--2---:R-:W-:Y:S05]  /*6800*/  @!P0 NANOSLEEP.SYNCS 0x989680 ;  /* 0x009896800000895d */ /* 0x004fea0003900000 */
[----:B------:R-:W2:Y:S02]  /*6810*/  @!P0 SYNCS.PHASECHK.TRANS64 P0, [R0+URZ], R3 ;  /* 0x00000003000085a7 */ /* 0x000ea400080010ff */
[----:B--2---:R-:W-:Y:S05]  /*6820*/  @!P0 BRA `(.L_x_113) ;  /* 0xfffffffc00f08947 */ /* 0x004fea000383ffff */
[----:B------:R-:W-:Y:S05]  /*6830*/  BRA `(.L_x_114) ;  /* 0xffffffc000507947 */ /* 0x000fea000383ffff */
.L_x_44:
[----:B----4-:R-:W-:-:S07]  /*6840*/  MOV R0, UR5 ;  /* 0x0000000500007c02 */ /* 0x010fce0008000f00 */
.L_x_115:
[----:B-1----:R1:W2:Y:S02]  /*6850*/  SYNCS.PHASECHK.TRANS64.TRYWAIT P0, [R0+URZ], R3 ;  /* 0x00000003000075a7 */ /* 0x0022a400080011ff */
[----:B--2---:R-:W-:Y:S05]  /*6860*/  @!P0 NANOSLEEP.SYNCS 0x989680 ;  /* 0x009896800000895d */ /* 0x004fea0003900000 */
[----:B------:R-:W2:Y:S02]  /*6870*/  @!P0 SYNCS.PHASECHK.TRANS64 P0, [R0+URZ], R3 ;  /* 0x00000003000085a7 */ /* 0x000ea400080010ff */
[----:B--2---:R-:W-:Y:S05]  /*6880*/  @!P0 BRA `(.L_x_115) ;  /* 0xfffffffc00f08947 */ /* 0x004fea000383ffff */
[----:B------:R-:W-:Y:S05]  /*6890*/  BRA `(.L_x_116) ;  /* 0xffffffc0005c7947 */ /* 0x000fea000383ffff */
.L_x_47:
[----:B-1----:R1:W2:Y:S02]  /*68a0*/  SYNCS.PHASECHK.TRANS64.TRYWAIT P0, [R0+URZ+0xf0], R5 ;  /* 0x0000f005000075a7 */ /* 0x0022a400080011ff */
[----:B--2---:R-:W-:Y:S05]  /*68b0*/  @!P0 NANOSLEEP.SYNCS 0x989680 ;  /* 0x009896800000895d */ /* 0x004fea0003900000 */
[----:B------:R-:W2:Y:S02]  /*68c0*/  @!P0 SYNCS.PHASECHK.TRANS64 P0, [R0+URZ+0xf0], R5 ;  /* 0x0000f005000085a7 */ /* 0x000ea400080010ff */
[----:B--2---:R-:W-:Y:S05]  /*68d0*/  @!P0 BRA `(.L_x_47) ;  /* 0xfffffffc00f08947 */ /* 0x004fea000383ffff */
[----:B------:R-:W-:Y:S05]  /*68e0*/  BRA `(.L_x_117) ;  /* 0xffffffc000b87947 */ /* 0x000fea000383ffff */
.L_x_48:
[----:B------:R-:W-:-:S07]  /*68f0*/  MOV R0, UR4 ;  /* 0x0000000400007c02 */ /* 0x000fce0008000f00 */
.L_x_118:
[----:B-1----:R1:W2:Y:S02]  /*6900*/  SYNCS.PHASECHK.TRANS64.TRYWAIT P0, [R0+URZ+0xa0], R5 ;  /* 0x0000a005000075a7 */ /* 0x0022a400080011ff */
[----:B--2---:R-:W-:Y:S05]  /*6910*/  @!P0 NANOSLEEP.SYNCS 0x989680 ;  /* 0x009896800000895d */ /* 0x004fea0003900000 */
[----:B------:R-:W2:Y:S02]  /*6920*/  @!P0 SYNCS.PHASECHK.TRANS64 P0, [R0+URZ+0xa0], R5 ;  /* 0x0000a005000085a7 */ /* 0x000ea400080010ff */
[----:B--2---:R-:W-:Y:S05]  /*6930*/  @!P0 BRA `(.L_x_118) ;  /* 0xfffffffc00f08947 */ /* 0x004fea000383ffff */
[----:B------:R-:W-:Y:S05]  /*6940*/  BRA `(.L_x_119) ;  /* 0xffffffc000c87947 */ /* 0x000fea000383ffff */
.L_x_49:
[----:B-1----:R1:W2:Y:S02]  /*6950*/  SYNCS.PHASECHK.TRANS64.TRYWAIT P1, [R0+URZ+0x90], R5 ;  /* 0x00009005000075a7 */ /* 0x0022a400080211ff */
[----:B--2---:R-:W-:Y:S05]  /*6960*/  @!P1 NANOSLEEP.SYNCS 0x989680 ;  /* 0x009896800000995d */ /* 0x004fea0003900000 */
[----:B------:R-:W2:Y:S02]  /*6970*/  @!P1 SYNCS.PHASECHK.TRANS64 P1, [R0+URZ+0x90], R5 ;  /* 0x00009005000095a7 */ /* 0x000ea400080210ff */
[----:B--2---:R-:W-:Y:S05]  /*6980*/  @!P1 BRA `(.L_x_49) ;  /* 0xfffffffc00f09947 */ /* 0x004fea000383ffff */
[----:B------:R-:W-:Y:S05]  /*6990*/  BRA `(.L_x_120) ;  /* 0xffffffc000f87947 */ /* 0x000fea000383ffff */
.L_x_52:
[----:B------:R-:W-:-:S07]  /*69a0*/  MOV R0, UR4 ;  /* 0x0000000400007c02 */ /* 0x000fce0008000f00 */
.L_x_121:
[----:B-1----:R1:W2:Y:S02]  /*69b0*/  SYNCS.PHASECHK.TRANS64.TRYWAIT P0, [R0+URZ+0xa0], R3 ;  /* 0x0000a003000075a7 */ /* 0x0022a400080011ff */
[----:B--2---:R-:W-:Y:S05]  /*69c0*/  @!P0 NANOSLEEP.SYNCS 0x989680 ;  /* 0x009896800000895d */ /* 0x004fea0003900000 */
[----:B------:R-:W2:Y:S02]  /*69d0*/  @!P0 SYNCS.PHASECHK.TRANS64 P0, [R0+URZ+0xa0], R3 ;  /* 0x0000a003000085a7 */ /* 0x000ea400080010ff */
[----:B--2---:R-:W-:Y:S05]  /*69e0*/  @!P0 BRA `(.L_x_121) ;  /* 0xfffffffc00f08947 */ /* 0x004fea000383ffff */
[----:B------:R-:W-:Y:S05]  /*69f0*/  BRA `(.L_x_51) ;  /* 0xffffffc4004c7947 */ /* 0x000fea000383ffff */
.L_x_59:
[----:B-1----:R1:W2:Y:S02]  /*6a00*/  SYNCS.PHASECHK.TRANS64.TRYWAIT P1, [R0+URZ+0x90], R5 ;  /* 0x00009005000075a7 */ /* 0x0022a400080211ff */
[----:B--2---:R-:W-:Y:S05]  /*6a10*/  @!P1 NANOSLEEP.SYNCS 0x989680 ;  /* 0x009896800000995d */ /* 0x004fea0003900000 */
[----:B------:R-:W2:Y:S02]  /*6a20*/  @!P1 SYNCS.PHASECHK.TRANS64 P1, [R0+URZ+0x90], R5 ;  /* 0x00009005000095a7 */ /* 0x000ea400080210ff */
[----:B--2---:R-:W-:Y:S05]  /*6a30*/  @!P1 BRA `(.L_x_59) ;  /* 0xfffffffc00f09947 */ /* 0x004fea000383ffff */
[----:B------:R-:W-:Y:S05]  /*6a40*/  BRA `(.L_x_122) ;  /* 0xffffffc800b07947 */ /* 0x000fea000383ffff */
.L_x_60:
[----:B------:R-:W-:-:S07]  /*6a50*/  MOV R3, UR75 ;  /* 0x0000004b00037c02 */ /* 0x000fce0008000f00 */
.L_x_123:
[----:B-1----:R1:W2:Y:S02]  /*6a60*/  SYNCS.PHASECHK.TRANS64.TRYWAIT P0, [R3+URZ+0xd0], R0 ;  /* 0x0000d000030075a7 */ /* 0x0022a400080011ff */
[----:B--2---:R-:W-:Y:S05]  /*6a70*/  @!P0 NANOSLEEP.SYNCS 0x989680 ;  /* 0x009896800000895d */ /* 0x004fea0003900000 */
[----:B------:R-:W2:Y:S02]  /*6a80*/  @!P0 SYNCS.PHASECHK.TRANS64 P0, [R3+URZ+0xd0], R0 ;  /* 0x0000d000030085a7 */ /* 0x000ea400080010ff */
[----:B--2---:R-:W-:Y:S05]  /*6a90*/  @!P0 BRA `(.L_x_123) ;  /* 0xfffffffc00f08947 */ /* 0x004fea000383ffff */
[----:B------:R-:W-:Y:S05]  /*6aa0*/  BRA `(.L_x_124) ;  /* 0xffffffcc00047947 */ /* 0x000fea000383ffff */
.L_x_63:
[----:B------:R-:W-:Y:S07]  /*6ab0*/  MOV R0, UR5 ;  /* 0x0000000500007c02 */ /* 0x000fee0008000f00 */
.L_x_125:
[----:B-1----:R1:W2:Y:S02]  /*6ac0*/  SYNCS.PHASECHK.TRANS64.TRYWAIT P0, [R0+URZ], R3 ;  /* 0x00000003000075a7 */ /* 0x0022a400080011ff */
[----:B--2---:R-:W-:Y:S05]  /*6ad0*/  @!P0 NANOSLEEP.SYNCS 0x989680 ;  /* 0x009896800000895d */ /* 0x004fea0003900000 */
[----:B------:R-:W2:Y:S02]  /*6ae0*/  @!P0 SYNCS.PHASECHK.TRANS64 P0, [R0+URZ], R3 ;  /* 0x00000003000085a7 */ /* 0x000ea400080010ff */
[----:B--2---:R-:W-:Y:S05]  /*6af0*/  @!P0 BRA `(.L_x_125) ;  /* 0xfffffffc00f08947 */ /* 0x004fea000383ffff */
[----:B------:R-:W-:Y:S05]  /*6b00*/  BRA `(.L_x_62) ;  /* 0xffffffcc00207947 */ /* 0x000fea000383ffff */
.L_x_66:
[----:B------:R-:W-:-:S07]  /*6b10*/  MOV R0, UR4 ;  /* 0x0000000400007c02 */ /* 0x000fce0008000f00 */
.L_x_126:
[----:B--2---:R2:W3:Y:S02]  /*6b20*/  SYNCS.PHASECHK.TRANS64.TRYWAIT P0, [R0+URZ], R3 ;  /* 0x00000003000075a7 */ /* 0x0044e400080011ff */
[----:B---3--:R-:W-:Y:S05]  /*6b30*/  @!P0 NANOSLEEP.SYNCS 0x989680 ;  /* 0x009896800000895d */ /* 0x008fea0003900000 */
[----:B------:R-:W3:Y:S02]  /*6b40*/  @!P0 SYNCS.PHASECHK.TRANS64 P0, [R0+URZ], R3 ;  /* 0x00000003000085a7 */ /* 0x000ee400080010ff */
[----:B---3--:R-:W-:Y:S05]  /*6b50*/  @!P0 BRA `(.L_x_126) ;  /* 0xfffffffc00f08947 */ /* 0x008fea000383ffff */
[----:B------:R-:W-:Y:S05]  /*6b60*/  BRA `(.L_x_127) ;  /* 0xffffffd400287947 */ /* 0x000fea000383ffff */
.L_x_67:
[----:B------:R-:W-:-:S07]  /*6b70*/  MOV R0, UR5 ;  /* 0x0000000500007c02 */ /* 0x000fce0008000f00 */
.L_x_128:
[----:B-1----:R1:W2:Y:S02]  /*6b80*/  SYNCS.PHASECHK.TRANS64.TRYWAIT P0, [R0+URZ], R3 ;  /* 0x00000003000075a7 */ /* 0x0022a400080011ff */
[----:B--2---:R-:W-:Y:S05]  /*6b90*/  @!P0 NANOSLEEP.SYNCS 0x989680 ;  /* 0x009896800000895d */ /* 0x004fea0003900000 */
[----:B------:R-:W2:Y:S02]  /*6ba0*/  @!P0 SYNCS.PHASECHK.TRANS64 P0, [R0+URZ], R3 ;  /* 0x00000003000085a7 */ /* 0x000ea400080010ff */
[----:B--2---:R-:W-:Y:S05]  /*6bb0*/  @!P0 BRA `(.L_x_128) ;  /* 0xfffffffc00f08947 */ /* 0x004fea000383ffff */
[----:B------:R-:W-:Y:S05]  /*6bc0*/  BRA `(.L_x_129) ;  /* 0xffffffd400347947 */ /* 0x000fea000383ffff */
.L_x_68:
[----:B------:R-:W-:-:S07]  /*6bd0*/  MOV R0, UR5 ;  /* 0x0000000500007c02 */ /* 0x000fce0008000f00 */
.L_x_130:
[----:B-1----:R1:W2:Y:S02]  /*6be0*/  SYNCS.PHASECHK.TRANS64.TRYWAIT P0, [R0+URZ], R3 ;  /* 0x00000003000075a7 */ /* 0x0022a400080011ff */
[----:B--2---:R-:W-:Y:S05]  /*6bf0*/  @!P0 NANOSLEEP.SYNCS 0x989680 ;  /* 0x009896800000895d */ /* 0x004fea0003900000 */
[----:B------:R-:W2:Y:S02]  /*6c00*/  @!P0 SYNCS.PHASECHK.TRANS64 P0, [R0+URZ], R3 ;  /* 0x00000003000085a7 */ /* 0x000ea400080010ff */
[----:B--2---:R-:W-:Y:S05]  /*6c10*/  @!P0 BRA `(.L_x_130) ;  /* 0xfffffffc00f08947 */ /* 0x004fea000383ffff */
[----:B------:R-:W-:Y:S05]  /*6c20*/  BRA `(.L_x_131) ;  /* 0xffffffd400407947 */ /* 0x000fea000383ffff */
.L_x_69:
[----:B------:R-:W-:-:S07]  /*6c30*/  MOV R0, UR4 ;  /* 0x0000000400007c02 */ /* 0x000fce0008000f00 */
.L_x_132:
[----:B-1----:R1:W2:Y:S02]  /*6c40*/  SYNCS.PHASECHK.TRANS64.TRYWAIT P0, [R0+URZ], R3 ;  /* 0x00000003000075a7 */ /* 0x0022a400080011ff */
[----:B--2---:R-:W-:Y:S05]  /*6c50*/  @!P0 NANOSLEEP.SYNCS 0x989680 ;  /* 0x009896800000895d */ /* 0x004fea0003900000 */
[----:B------:R-:W2:Y:S02]  /*6c60*/  @!P0 SYNCS.PHASECHK.TRANS64 P0, [R0+URZ], R3 ;  /* 0x00000003000085a7 */ /* 0x000ea400080010ff */
[----:B--2---:R-:W-:Y:S05]  /*6c70*/  @!P0 BRA `(.L_x_132) ;  /* 0xfffffffc00f08947 */ /* 0x004fea000383ffff */
[----:B------:R-:W-:Y:S05]  /*6c80*/  BRA `(.L_x_133) ;  /* 0xffffffd4004c7947 */ /* 0x000fea000383ffff */
.L_x_74:
[----:B--2---:R2:W3:Y:S02]  /*6c90*/  SYNCS.PHASECHK.TRANS64.TRYWAIT P0, [R0+URZ+0x90], R3 ;  /* 0x00009003000075a7 */ /* 0x0044e400080011ff */
[----:B---3--:R-:W-:Y:S05]  /*6ca0*/  @!P0 NANOSLEEP.SYNCS 0x989680 ;  /* 0x009896800000895d */ /* 0x008fea0003900000 */
[----:B------:R-:W3:Y:S02]  /*6cb0*/  @!P0 SYNCS.PHASECHK.TRANS64 P0, [R0+URZ+0x90], R3 ;  /* 0x00009003000085a7 */ /* 0x000ee400080010ff */
[----:B---3--:R-:W-:Y:S05]  /*6cc0*/  @!P0 BRA `(.L_x_74) ;  /* 0xfffffffc00f08947 */ /* 0x008fea000383ffff */
[----:B------:R-:W-:Y:S05]  /*6cd0*/  BRA `(.L_x_134) ;  /* 0xffffffd800487947 */ /* 0x000fea000383ffff */
.L_x_77:
[----:B------:R-:W-:Y:S07]  /*6ce0*/  MOV R0, UR7 ;  /* 0x0000000700007c02 */ /* 0x000fee0008000f00 */
.L_x_135:
[----:B--2---:R2:W3:Y:S02]  /*6cf0*/  SYNCS.PHASECHK.TRANS64.TRYWAIT P0, [R0+URZ+0x88], R3 ;  /* 0x00008803000075a7 */ /* 0x0044e400080011ff */
[----:B---3--:R-:W-:Y:S05]  /*6d00*/  @!P0 NANOSLEEP.SYNCS 0x989680 ;  /* 0x009896800000895d */ /* 0x008fea0003900000 */
[----:B------:R-:W3:Y:S02]  /*6d10*/  @!P0 SYNCS.PHASECHK.TRANS64 P0, [R0+URZ+0x88], R3 ;  /* 0x00008803000085a7 */ /* 0x000ee400080010ff */
[----:B---3--:R-:W-:Y:S05]  /*6d20*/  @!P0 BRA `(.L_x_135) ;  /* 0xfffffffc00f08947 */ /* 0x008fea000383ffff */
[----:B------:R-:W-:Y:S05]  /*6d30*/  BRA `(.L_x_76) ;  /* 0xffffffdc00307947 */ /* 0x000fea000383ffff */
.L_x_80:
[----:B------:R-:W-:Y:S07]  /*6d40*/  MOV R3, UR4 ;  /* 0x0000000400037c02 */ /* 0x000fee0008000f00 */
.L_x_136:
[----:B-1----:R1:W2:Y:S02]  /*6d50*/  SYNCS.PHASECHK.TRANS64.TRYWAIT P2, [R3+URZ+0x70], R12 ;  /* 0x0000700c030075a7 */ /* 0x0022a400080411ff */
[----:B--2---:R-:W-:Y:S05]  /*6d60*/  @!P2 NANOSLEEP.SYNCS 0x989680 ;  /* 0x009896800000a95d */ /* 0x004fea0003900000 */
[----:B------:R-:W2:Y:S02]  /*6d70*/  @!P2 SYNCS.PHASECHK.TRANS64 P2, [R3+URZ+0x70], R12 ;  /* 0x0000700c0300a5a7 */ /* 0x000ea400080410ff */
[----:B--2---:R-:W-:Y:S05]  /*6d80*/  @!P2 BRA `(.L_x_136) ;  /* 0xfffffffc00f0a947 */ /* 0x004fea000383ffff */
[----:B------:R-:W-:Y:S05]  /*6d90*/  BRA `(.L_x_137) ;  /* 0xffffffdc00cc7947 */ /* 0x000fea000383ffff */
.L_x_82:
[----:B------:R-:W-:-:S07]  /*6da0*/  MOV R0, UR4 ;  /* 0x0000000400007c02 */ /* 0x000fce0008000f00 */
.L_x_138:
[----:B-1----:R1:W3:Y:S02]  /*6db0*/  SYNCS.PHASECHK.TRANS64.TRYWAIT P0, [R0+URZ], R3 ;  /* 0x00000003000075a7 */ /* 0x0022e400080011ff */
[----:B---3--:R-:W-:Y:S05]  /*6dc0*/  @!P0 NANOSLEEP.SYNCS 0x989680 ;  /* 0x009896800000895d */ /* 0x008fea0003900000 */
[----:B------:R-:W3:Y:S02]  /*6dd0*/  @!P0 SYNCS.PHASECHK.TRANS64 P0, [R0+URZ], R3 ;  /* 0x00000003000085a7 */ /* 0x000ee400080010ff */
[----:B---3--:R-:W-:Y:S05]  /*6de0*/  @!P0 BRA `(.L_x_138) ;  /* 0xfffffffc00f08947 */ /* 0x008fea000383ffff */
[----:B------:R-:W-:Y:S05]  /*6df0*/  BRA `(.L_x_139) ;  /* 0xffffffe000687947 */ /* 0x000fea000383ffff */
.L_x_84:
[----:B--2---:R2:W4:Y:S02]  /*6e00*/  SYNCS.PHASECHK.TRANS64.TRYWAIT P0, [R0+URZ+0x90], R3 ;  /* 0x00009003000075a7 */ /* 0x00452400080011ff */
[----:B----4-:R-:W-:Y:S05]  /*6e10*/  @!P0 NANOSLEEP.SYNCS 0x989680 ;  /* 0x009896800000895d */ /* 0x010fea0003900000 */
[----:B------:R-:W4:Y:S02]  /*6e20*/  @!P0 SYNCS.PHASECHK.TRANS64 P0, [R0+URZ+0x90], R3 ;  /* 0x00009003000085a7 */ /* 0x000f2400080010ff */
[----:B----4-:R-:W-:Y:S05]  /*6e30*/  @!P0 BRA `(.L_x_84) ;  /* 0xfffffffc00f08947 */ /* 0x010fea000383ffff */
[----:B------:R-:W-:Y:S05]  /*6e40*/  BRA `(.L_x_140) ;  /* 0xffffffe400387947 */ /* 0x000fea000383ffff */
.L_x_90:
[----:B------:R-:W-:Y:S07]  /*6e50*/  MOV R0, UR4 ;  /* 0x0000000400007c02 */ /* 0x000fee0008000f00 */
.L_x_141:
[----:B-1----:R1:W2:Y:S02]  /*6e60*/  SYNCS.PHASECHK.TRANS64.TRYWAIT P1, [R0+URZ+0x60], R11 ;  /* 0x0000600b000075a7 */ /* 0x0022a400080211ff */
[----:B--2---:R-:W-:Y:S05]  /*6e70*/  @!P1 NANOSLEEP.SYNCS 0x989680 ;  /* 0x009896800000995d */ /* 0x004fea0003900000 */
[----:B------:R-:W2:Y:S02]  /*6e80*/  @!P1 SYNCS.PHASECHK.TRANS64 P1, [R0+URZ+0x60], R11 ;  /* 0x0000600b000095a7 */ /* 0x000ea400080210ff */
[----:B--2---:R-:W-:Y:S05]  /*6e90*/  @!P1 BRA `(.L_x_141) ;  /* 0xfffffffc00f09947 */ /* 0x004fea000383ffff */
[----:B------:R-:W-:Y:S05]  /*6ea0*/  BRA `(.L_x_89) ;  /* 0xffffffec00887947 */ /* 0x000fea000383ffff */
.L_x_92:
[----:B------:R-:W-:Y:S07]  /*6eb0*/  MOV R3, UR38 ;  /* 0x0000002600037c02 */ /* 0x000fee0008000f00 */
.L_x_142:
[----:B---3--:R3:W1:Y:S02]  /*6ec0*/  SYNCS.PHASECHK.TRANS64.TRYWAIT P1, [R3+URZ+0xb0], R20 ;  /* 0x0000b014030075a7 */ /* 0x00866400080211ff */
[----:B-1----:R-:W-:Y:S05]  /*6ed0*/  @!P1 NANOSLEEP.SYNCS 0x989680 ;  /* 0x009896800000995d */ /* 0x002fea0003900000 */
[----:B------:R-:W1:Y:S02]  /*6ee0*/  @!P1 SYNCS.PHASECHK.TRANS64 P1, [R3+URZ+0xb0], R20 ;  /* 0x0000b014030095a7 */ /* 0x000e6400080210ff */
[----:B-1----:R-:W-:Y:S05]  /*6ef0*/  @!P1 BRA `(.L_x_142) ;  /* 0xfffffffc00f09947 */ /* 0x002fea000383ffff */
[----:B------:R-:W-:Y:S05]  /*6f00*/  BRA `(.L_x_91) ;  /* 0xffffffec00bc7947 */ /* 0x000fea000383ffff */
        .weak           $__internal_0_$__cuda_sm10x_tcgen05_guardrail_trap_col_being_dealloced_not_returned_by_alloc
        .type           $__internal_0_$__cuda_sm10x_tcgen05_guardrail_trap_col_being_dealloced_not_returned_by_alloc,@function
        .size           $__internal_0_$__cuda_sm10x_tcgen05_guardrail_trap_col_being_dealloced_not_returned_by_alloc,($__internal_1_$__cuda_sm10x_tcgen05_guardrail_trap_phase_invalid_during_alloc - $__internal_0_$__cuda_sm10x_tcgen05_guardrail_trap_col_being_dealloced_not_returned_by_alloc)
$__internal_0_$__cuda_sm10x_tcgen05_guardrail_trap_col_being_dealloced_not_returned_by_alloc:
[----:B------:R-:W-:Y:S05]  /*6f10*/  BPT.TRAP 0x1 ;  /* 0x000000040000795c */ /* 0x000fea0000300000 */
[----:B------:R-:W-:-:S04]  /*6f20*/  HFMA2 R3, -RZ, RZ, 0, 0 ;  /* 0x00000000ff037431 */ /* 0x000fc800000001ff */
[----:B------:R-:W-:Y:S05]  /*6f30*/  RET.REL.NODEC R2 `(_ZN7cutlass13device_kernelINS_4gemm6kernel13GemmUniversalIN4cute5tupleIJiiiiEEENS1_10collective13CollectiveMmaINS1_35MainloopSm100TmaUmmaWarpSpecializedILi6ELi2ELi4ENS5_IJNS4_1CILi1EEESB_SB_EEEEENS5_IJNSA_ILi64EEENSA_ILi8EEENSA_ILi256EEEEEENS_10bfloat16_tENS5_IJlSB_lEEESI_SJ_NS4_8TiledMMAINS4_8MMA_AtomIJNS4_20SM100_MMA_F16BF16_SSISI_SI_fLi64ELi8ELNS4_4UMMA5MajorE0ELSO_0ELNSN_7ScaleInE0ELSP_0EEEEEENS4_6LayoutISC_NS5_IJNSA_ILi0EEEST_ST_EEEEENS5_IJNS4_10UnderscoreESW_SW_EEEEENS4_13SM90_TMA_LOADENS4_14ComposedLayoutINS4_7SwizzleILi3ELi4ELi3EEENS4_18smem_ptr_flag_bitsILi16EEENSS_INS5_IJSF_SE_EEENS5_IJSE_SB_EEEEEEEvNS4_8identityESZ_S18_vS19_EENS_8epilogue10collective18CollectiveEpilogueINS1B_23Sm100TmaWarpSpecializedILi2ELi1ELi4ELb1ELb0EEEJSH_NS5_IJNSS_ISE_SB_EENSS_ISF_SB_EEEEESI_SJ_SI_SJ_NS1B_6fusion15FusionCallbacksIS1F_NS1J_17LinearCombinationISI_fSI_fLNS_15FloatRoundStyleE2EEESH_S1I_JEEENS4_5SM1004TMEM4LOAD26SM100_TMEM_LOAD_16dp256b1xESZ_NS10_INS11_ILi0ELi4ELi3EEES14_NSS_INS5_IJSF_SF_EEENS5_IJSF_SB_EEEEEEENS4_17SM75_U32x2_LDSM_NENS4_14SM90_TMA_STOREES1X_NS4_17SM90_U32x2_STSM_NENS4_39AutoVectorizingCopyWithAssumedAlignmentILi128EEEEEEvvEEEEvNT_6ParamsE) ;  /* 0xffffff9002307950 */ /* 0x000fea0003c3ffff */
        .weak           $__internal_1_$__cuda_sm10x_tcgen05_guardrail_trap_phase_invalid_during_alloc
        .type           $__internal_1_$__cuda_sm10x_tcgen05_guardrail_trap_phase_invalid_during_alloc,@function
        .size           $__internal_1_$__cuda_sm10x_tcgen05_guardrail_trap_phase_invalid_during_alloc,($__internal_2_$__cuda_sm10x_tcgen05_guardrail_trap_unallocated_columns_being_dealloced - $__internal_1_$__cuda_sm10x_tcgen05_guardrail_trap_phase_invalid_during_alloc)
$__internal_1_$__cuda_sm10x_tcgen05_guardrail_trap_phase_invalid_during_alloc:
[----:B------:R-:W-:Y:S05]  /*6f40*/  BPT.TRAP 0x1 ;  /* 0x000000040000795c */ /* 0x000fea0000300000 */
[----:B------:R-:W-:-:S04]  /*6f50*/  MOV R3, 0x0 ;  /* 0x0000000000037802 */ /* 0x000fc80000000f00 */
[----:B------:R-:W-:Y:S05]  /*6f60*/  RET.REL.NODEC R2 `(_ZN7cutlass13device_kernelINS_4gemm6kernel13GemmUniversalIN4cute5tupleIJiiiiEEENS1_10collective13CollectiveMmaINS1_35MainloopSm100TmaUmmaWarpSpecializedILi6ELi2ELi4ENS5_IJNS4_1CILi1EEESB_SB_EEEEENS5_IJNSA_ILi64EEENSA_ILi8EEENSA_ILi256EEEEEENS_10bfloat16_tENS5_IJlSB_lEEESI_SJ_NS4_8TiledMMAINS4_8MMA_AtomIJNS4_20SM100_MMA_F16BF16_SSISI_SI_fLi64ELi8ELNS4_4UMMA5MajorE0ELSO_0ELNSN_7ScaleInE0ELSP_0EEEEEENS4_6LayoutISC_NS5_IJNSA_ILi0EEEST_ST_EEEEENS5_IJNS4_10UnderscoreESW_SW_EEEEENS4_13SM90_TMA_LOADENS4_14ComposedLayoutINS4_7SwizzleILi3ELi4ELi3EEENS4_18smem_ptr_flag_bitsILi16EEENSS_INS5_IJSF_SE_EEENS5_IJSE_SB_EEEEEEEvNS4_8identityESZ_S18_vS19_EENS_8epilogue10collective18CollectiveEpilogueINS1B_23Sm100TmaWarpSpecializedILi2ELi1ELi4ELb1ELb0EEEJSH_NS5_IJNSS_ISE_SB_EENSS_ISF_SB_EEEEESI_SJ_SI_SJ_NS1B_6fusion15FusionCallbacksIS1F_NS1J_17LinearCombinationISI_fSI_fLNS_15FloatRoundStyleE2EEESH_S1I_JEEENS4_5SM1004TMEM4LOAD26SM100_TMEM_LOAD_16dp256b1xESZ_NS10_INS11_ILi0ELi4ELi3EEES14_NSS_INS5_IJSF_SF_EEENS5_IJSF_SB_EEEEEEENS4_17SM75_U32x2_LDSM_NENS4_14SM90_TMA_STOREES1X_NS4_17SM90_U32x2_STSM_NENS4_39AutoVectorizingCopyWithAssumedAlignmentILi128EEEEEEvvEEEEvNT_6ParamsE) ;  /* 0xffffff9002247950 */ /* 0x000fea0003c3ffff */
        .weak           $__internal_2_$__cuda_sm10x_tcgen05_guardrail_trap_unallocated_columns_being_dealloced
        .type           $__internal_2_$__cuda_sm10x_tcgen05_guardrail_trap_unallocated_columns_being_dealloced,@function
        .size           $__internal_2_$__cuda_sm10x_tcgen05_guardrail_trap_unallocated_columns_being_dealloced,(.L_x_144 - $__internal_2_$__cuda_sm10x_tcgen05_guardrail_trap_unallocated_columns_being_dealloced)
$__internal_2_$__cuda_sm10x_tcgen05_guardrail_trap_unallocated_columns_being_dealloced:
[----:B------:R-:W-:Y:S05]  /*6f70*/  BPT.TRAP 0x1 ;  /* 0x000000040000795c */ /* 0x000fea0000300000 */
[----:B------:R-:W-:-:S04]  /*6f80*/  HFMA2 R3, -RZ, RZ, 0, 0 ;  /* 0x00000000ff037431 */ /* 0x000fc800000001ff */
[----:B------:R-:W-:Y:S05]  /*6f90*/  RET.REL.NODEC R2 `(_ZN7cutlass13device_kernelINS_4gemm6kernel13GemmUniversalIN4cute5tupleIJiiiiEEENS1_10collective13CollectiveMmaINS1_35MainloopSm100TmaUmmaWarpSpecializedILi6ELi2ELi4ENS5_IJNS4_1CILi1EEESB_SB_EEEEENS5_IJNSA_ILi64EEENSA_ILi8EEENSA_ILi256EEEEEENS_10bfloat16_tENS5_IJlSB_lEEESI_SJ_NS4_8TiledMMAINS4_8MMA_AtomIJNS4_20SM100_MMA_F16BF16_SSISI_SI_fLi64ELi8ELNS4_4UMMA5MajorE0ELSO_0ELNSN_7ScaleInE0ELSP_0EEEEEENS4_6LayoutISC_NS5_IJNSA_ILi0EEEST_ST_EEEEENS5_IJNS4_10UnderscoreESW_SW_EEEEENS4_13SM90_TMA_LOADENS4_14ComposedLayoutINS4_7SwizzleILi3ELi4ELi3EEENS4_18smem_ptr_flag_bitsILi16EEENSS_INS5_IJSF_SE_EEENS5_IJSE_SB_EEEEEEEvNS4_8identityESZ_S18_vS19_EENS_8epilogue10collective18CollectiveEpilogueINS1B_23Sm100TmaWarpSpecializedILi2ELi1ELi4ELb1ELb0EEEJSH_NS5_IJNSS_ISE_SB_EENSS_ISF_SB_EEEEESI_SJ_SI_SJ_NS1B_6fusion15FusionCallbacksIS1F_NS1J_17LinearCombinationISI_fSI_fLNS_15FloatRoundStyleE2EEESH_S1I_JEEENS4_5SM1004TMEM4LOAD26SM100_TMEM_LOAD_16dp256b1xESZ_NS10_INS11_ILi0ELi4ELi3EEES14_NSS_INS5_IJSF_SF_EEENS5_IJSF_SB_EEEEEEENS4_17SM75_U32x2_LDSM_NENS4_14SM90_TMA_STOREES1X_NS4_17SM90_U32x2_STSM_NENS4_39AutoVectorizingCopyWithAssumedAlignmentILi128EEEEEEvvEEEEvNT_6ParamsE) ;  /* 0xffffff9002187950 */ /* 0x000fea0003c3ffff */
.L_x_143:
[----:B------:R-:W-:-:S00]  /*6fa0*/  BRA `(.L_x_143) ;  /* 0xfffffffc00fc7947 */ /* 0x000fc0000383ffff */
[----:B------:R-:W-:-:S00]  /*6fb0*/  NOP ;  /* 0x0000000000007918 */ /* 0x000fc00000000000 */
        /* <DEDUP_REMOVED lines=12> */
.L_x_144:


//--------------------- .nv.global.init           --------------------------
	.section	.nv.global.init,"aw",@progbits
.nv.global.init:
	.type		$str$26,@object
	.size		$str$26,($str$25 - $str$26)
$str$26:
        /*0000*/ 	.byte	0x2f, 0x74, 0x6d, 0x70, 0x2f, 0x63, 0x75, 0x74, 0x6c, 0x61, 0x73, 0x73, 0x5f, 0x73, 0x77, 0x65
        /*0010*/ 	.byte	0x65, 0x70, 0x5f, 0x73, 0x72, 0x63, 0x2f, 0x69, 0x6e, 0x63, 0x6c, 0x75, 0x64, 0x65, 0x2f, 0x63
        /*0020*/ 	.byte	0x75, 0x74, 0x65, 0x2f, 0x61, 0x74, 0x6f, 0x6d, 0x2f, 0x63, 0x6f, 0x70, 0x79, 0x5f, 0x74, 0x72
        /*0030*/ 	.byte	0x61, 0x69, 0x74, 0x73, 0x5f, 0x73, 0x6d, 0x31, 0x30, 0x30, 0x2e, 0x68, 0x70, 0x70, 0x00
	.type		$str$25,@object
	.size		$str$25,(__unnamed_1 - $str$25)
$str$25:
        /*003f*/ 	.byte	0x28, 0x28, 0x75, 0x69, 0x6e, 0x74, 0x33, 0x32, 0x5f, 0x74, 0x28, 0x74, 0x68, 0x72, 0x65, 0x61
        /*004f*/ 	.byte	0x64, 0x49, 0x64, 0x78, 0x2e, 0x78, 0x29, 0x20, 0x2f, 0x20, 0x33, 0x32, 0x29, 0x20, 0x25, 0x20
        /*005f*/ 	.byte	0x34, 0x29, 0x20, 0x3d, 0x3d, 0x20, 0x28, 0x28, 0x28, 0x74, 0x6d, 0x65, 0x6d, 0x5f, 0x61, 0x64
        /*006f*/ 	.byte	0x64, 0x72, 0x20, 0x3e, 0x3e, 0x20, 0x31, 0x36, 0x29, 0x20, 0x2f, 0x20, 0x33, 0x32, 0x29, 0x20
        /*007f*/ 	.byte	0x25, 0x20, 0x34, 0x29, 0x00
	.type		__unnamed_1,@object
	.size		__unnamed_1,(.L_1 - __unnamed_1)
__unnamed_1:
        /*0084*/ 	.byte	0x63, 0x6f, 0x6e, 0x73, 0x74, 0x65, 0x78, 0x70, 0x72, 0x20, 0x76, 0x6f, 0x69, 0x64, 0x20, 0x63
        /* <DEDUP_REMOVED lines=39> */
        /*0304*/ 	.byte	0x3a, 0x43, 0x3c, 0x30, 0x3e, 0x3e, 0x3e, 0x3e, 0x5d, 0x00
.L_1:


//--------------------- .nv.shared._ZN7cutlass13device_kernelINS_4gemm6kernel13GemmUniversalIN4cute5tupleIJiiiiEEENS1_10collective13CollectiveMmaINS1_35MainloopSm100TmaUmmaWarpSpecializedILi6ELi2ELi4ENS5_IJNS4_1CILi1EEESB_SB_EEEEENS5_IJNSA_ILi64EEENSA_ILi8EEENSA_ILi256EEEEEENS_10bfloat16_tENS5_IJlSB_lEEESI_SJ_NS4_8TiledMMAINS4_8MMA_AtomIJNS4_20SM100_MMA_F16BF16_SSISI_SI_fLi64ELi8ELNS4_4UMMA5MajorE0ELSO_0ELNSN_7ScaleInE0ELSP_0EEEEEENS4_6LayoutISC_NS5_IJNSA_ILi0EEEST_ST_EEEEENS5_IJNS4_10UnderscoreESW_SW_EEEEENS4_13SM90_TMA_LOADENS4_14ComposedLayoutINS4_7SwizzleILi3ELi4ELi3EEENS4_18smem_ptr_flag_bitsILi16EEENSS_INS5_IJSF_SE_EEENS5_IJSE_SB_EEEEEEEvNS4_8identityESZ_S18_vS19_EENS_8epilogue10collective18CollectiveEpilogueINS1B_23Sm100TmaWarpSpecializedILi2ELi1ELi4ELb1ELb0EEEJSH_NS5_IJNSS_ISE_SB_EENSS_ISF_SB_EEEEESI_SJ_SI_SJ_NS1B_6fusion15FusionCallbacksIS1F_NS1J_17LinearCombinationISI_fSI_fLNS_15FloatRoundStyleE2EEESH_S1I_JEEENS4_5SM1004TMEM4LOAD26SM100_TMEM_LOAD_16dp256b1xESZ_NS10_INS11_ILi0ELi4ELi3EEES14_NSS_INS5_IJSF_SF_EEENS5_IJSF_SB_EEEEEEENS4_17SM75_U32x2_LDSM_NENS4_14SM90_TMA_STOREES1X_NS4_17SM90_U32x2_STSM_NENS4_39AutoVectorizingCopyWithAssumedAlignmentILi128EEEEEEvvEEEEvNT_6ParamsE --------------------------
	.section	.nv.shared._ZN7cutlass13device_kernelINS_4gemm6kernel13GemmUniversalIN4cute5tupleIJiiiiEEENS1_10collective13CollectiveMmaINS1_35MainloopSm100TmaUmmaWarpSpecializedILi6ELi2ELi4ENS5_IJNS4_1CILi1EEESB_SB_EEEEENS5_IJNSA_ILi64EEENSA_ILi8EEENSA_ILi256EEEEEENS_10bfloat16_tENS5_IJlSB_lEEESI_SJ_NS4_8TiledMMAINS4_8MMA_AtomIJNS4_20SM100_MMA_F16BF16_SSISI_SI_fLi64ELi8ELNS4_4UMMA5MajorE0ELSO_0ELNSN_7ScaleInE0ELSP_0EEEEEENS4_6LayoutISC_NS5_IJNSA_ILi0EEEST_ST_EEEEENS5_IJNS4_10UnderscoreESW_SW_EEEEENS4_13SM90_TMA_LOADENS4_14ComposedLayoutINS4_7SwizzleILi3ELi4ELi3EEENS4_18smem_ptr_flag_bitsILi16EEENSS_INS5_IJSF_SE_EEENS5_IJSE_SB_EEEEEEEvNS4_8identityESZ_S18_vS19_EENS_8epilogue10collective18CollectiveEpilogueINS1B_23Sm100TmaWarpSpecializedILi2ELi1ELi4ELb1ELb0EEEJSH_NS5_IJNSS_ISE_SB_EENSS_ISF_SB_EEEEESI_SJ_SI_SJ_NS1B_6fusion15FusionCallbacksIS1F_NS1J_17LinearCombinationISI_fSI_fLNS_15FloatRoundStyleE2EEESH_S1I_JEEENS4_5SM1004TMEM4LOAD26SM100_TMEM_LOAD_16dp256b1xESZ_NS10_INS11_ILi0ELi4ELi3EEES14_NSS_INS5_IJSF_SF_EEENS5_IJSF_SB_EEEEEEENS4_17SM75_U32x2_LDSM_NENS4_14SM90_TMA_STOREES1X_NS4_17SM90_U32x2_STSM_NENS4_39AutoVectorizingCopyWithAssumedAlignmentILi128EEEEEEvvEEEEvNT_6ParamsE,"aw",@nobits
	.sectionflags	@""
	.align	16
	.zero		1024


//--------------------- .nv.shared.reserved.0     --------------------------
	.section	.nv.shared.reserved.0,"aw",@nobits
	.weak		__nv_reservedSMEM_offset_0_alias
	.size		__nv_reservedSMEM_offset_0_alias, 0, 64
	.other		__nv_reservedSMEM_offset_0_alias,@"STO_CUDA_RESERVED_SHARED STV_DEFAULT"
__nv_reservedSMEM_offset_0_alias:
	.zero		0
.nv.shared.reserved.0:
	.zero		64
	.weak		__nv_reservedSMEM_tcgen05_partition
	.type		__nv_reservedSMEM_tcgen05_partition,@object
	.size		__nv_reservedSMEM_tcgen05_partition,(.L_0 - __nv_reservedSMEM_tcgen05_partition)
__nv_reservedSMEM_tcgen05_partition:
	.zero		32
.L_0:


//--------------------- .nv.global                --------------------------
	.section	.nv.global,"aw",@nobits
.nv.global:
	.type		_ZN40_INTERNAL_192f21d1_4_k_cu_e26ba6ea_124224cute1_E,@object
	.size		_ZN40_INTERNAL_192f21d1_4_k_cu_e26ba6ea_124224cute1_E,(_ZN40_INTERNAL_192f21d1_4_k_cu_e26ba6ea_124224cuda3std3__45__cpo6cbeginE - _ZN40_INTERNAL_192f21d1_4_k_cu_e26ba6ea_124224cute1_E)
_ZN40_INTERNAL_192f21d1_4_k_cu_e26ba6ea_124224cute1_E:
	.zero		1
	.type		_ZN40_INTERNAL_192f21d1_4_k_cu_e26ba6ea_124224cuda3std3__45__cpo6cbeginE,@object
	.size		_ZN40_INTERNAL_192f21d1_4_k_cu_e26ba6ea_124224cuda3std3__45__cpo6cbeginE,(_ZN40_INTERNAL_192f21d1_4_k_cu_e26ba6ea_124224cuda3std3__48in_placeE - _ZN40_INTERNAL_192f21d1_4_k_cu_e26ba6ea_124224cuda3std3__45__cpo6cbeginE)
_ZN40_INTERNAL_192f21d1_4_k_cu_e26ba6ea_124224cuda3std3__45__cpo6cbeginE:
	.zero		1
	.type		_ZN40_INTERNAL_192f21d1_4_k_cu_e26ba6ea_124224cuda3std3__48in_placeE,@object
	.size		_ZN40_INTERNAL_192f21d1_4_k_cu_e26ba6ea_124224cuda3std3__48in_placeE,(_ZN40_INTERNAL_192f21d1_4_k_cu_e26ba6ea_124224cuda3std6ranges3__45__cpo9iter_moveE - _ZN40_INTERNAL_192f21d1_4_k_cu_e26ba6ea_124224cuda3std3__48in_placeE)
_ZN40_INTERNAL_192f21d1_4_k_cu_e26ba6ea_124224cuda3std3__48in_placeE:
	.zero		1
	.type		_ZN40_INTERNAL_192f21d1_4_k_cu_e26ba6ea_124224cuda3std6ranges3__45__cpo9iter_moveE,@object
	.size		_ZN40_INTERNAL_192f21d1_4_k_cu_e26ba6ea_124224cuda3std6ranges3__45__cpo9iter_moveE,(_ZN40_INTERNAL_192f21d1_4_k_cu_e26ba6ea_124224cuda3std3__45__cpo5beginE - _ZN40_INTERNAL_192f21d1_4_k_cu_e26ba6ea_124224cuda3std6ranges3__45__cpo9iter_moveE)
_ZN40_INTERNAL_192f21d1_4_k_cu_e26ba6ea_124224cuda3std6ranges3__45__cpo9iter_moveE:
	.zero		1
	.type		_ZN40_INTERNAL_192f21d1_4_k_cu_e26ba6ea_124224cuda3std3__45__cpo5beginE,@object
	.size		_ZN40_INTERNAL_192f21d1_4_k_cu_e26ba6ea_124224cuda3std3__45__cpo5beginE,(_ZN40_INTERNAL_192f21d1_4_k_cu_e26ba6ea_124224cuda3std3__442_GLOBAL__N__192f21d1_4_k_cu_e26ba6ea_124226ignoreE - _ZN40_INTERNAL_192f21d1_4_k_cu_e26ba6ea_124224cuda3std3__45__cpo5beginE)
_ZN40_INTERNAL_192f21d1_4_k_cu_e26ba6ea_124224cuda3std3__45__cpo5beginE:
	.zero		1
	.type		_ZN40_INTERNAL_192f21d1_4_k_cu_e26ba6ea_124224cuda3std3__442_GLOBAL__N__192f21d1_4_k_cu_e26ba6ea_124226ignoreE,@object
	.size		_ZN40_INTERNAL_192f21d1_4_k_cu_e26ba6ea_124224cuda3std3__442_GLOBAL__N__192f21d1_4_k_cu_e26ba6ea_124226ignoreE,(_ZN40_INTERNAL_192f21d1_4_k_cu_e26ba6ea_124224cute7productE - _ZN40_INTERNAL_192f21d1_4_k_cu_e26ba6ea_124224cuda3std3__442_GLOBAL__N__192f21d1_4_k_cu_e26ba6ea_124226ignoreE)
_ZN40_INTERNAL_192f21d1_4_k_cu_e26ba6ea_124224cuda3std3__442_GLOBAL__N__192f21d1_4_k_cu_e26ba6ea_124226ignoreE:
	.zero		1
	.type		_ZN40_INTERNAL_192f21d1_4_k_cu_e26ba6ea_124224cute7productE,@object
	.size		_ZN40_INTERNAL_192f21d1_4_k_cu_e26ba6ea_124224cute7productE,(_ZN40_INTERNAL_192f21d1_4_k_cu_e26ba6ea_124224cuda3std3__45__cpo3endE - _ZN40_INTERNAL_192f21d1_4_k_cu_e26ba6ea_124224cute7productE)
_ZN40_INTERNAL_192f21d1_4_k_cu_e26ba6ea_124224cute7productE:
	.zero		1
	.type		_ZN40_INTERNAL_192f21d1_4_k_cu_e26ba6ea_124224cuda3std3__45__cpo3endE,@object
	.size		_ZN40_INTERNAL_192f21d1_4_k_cu_e26ba6ea_124224cuda3std3__45__cpo3endE,(_ZN40_INTERNAL_192f21d1_4_k_cu_e26ba6ea_124224cuda3std3__419piecewise_constructE - _ZN40_INTERNAL_192f21d1_4_k_cu_e26ba6ea_124224cuda3std3__45__cpo3endE)
_ZN40_INTERNAL_192f21d1_4_k_cu_e26ba6ea_124224cuda3std3__45__cpo3endE:
	.zero		1
	.type		_ZN40_INTERNAL_192f21d1_4_k_cu_e26ba6ea_124224cuda3std3__419piecewise_constructE,@object
	.size		_ZN40_INTERNAL_192f21d1_4_k_cu_e26ba6ea_124224cuda3std3__419piecewise_constructE,(_ZN40_INTERNAL_192f21d1_4_k_cu_e26ba6ea_124224cuda3std3__45__cpo4cendE - _ZN40_INTERNAL_192f21d1_4_k_cu_e26ba6ea_124224cuda3std3__419piecewise_constructE)
_ZN40_INTERNAL_192f21d1_4_k_cu_e26ba6ea_124224cuda3std3__419piecewise_constructE:
	.zero		1
	.type		_ZN40_INTERNAL_192f21d1_4_k_cu_e26ba6ea_124224cuda3std3__45__cpo4cendE,@object
	.size		_ZN40_INTERNAL_192f21d1_4_k_cu_e26ba6ea_124224cuda3std3__45__cpo4cendE,(_ZN40_INTERNAL_192f21d1_4_k_cu_e26ba6ea_124224cuda3std6ranges3__45__cpo4swapE - _ZN40_INTERNAL_192f21d1_4_k_cu_e26ba6ea_124224cuda3std3__45__cpo4cendE)
_ZN40_INTERNAL_192f21d1_4_k_cu_e26ba6ea_124224cuda3std3__45__cpo4cendE:
	.zero		1
	.type		_ZN40_INTERNAL_192f21d1_4_k_cu_e26ba6ea_124224cuda3std6ranges3__45__cpo4swapE,@object
	.size		_ZN40_INTERNAL_192f21d1_4_k_cu_e26ba6ea_124224cuda3std6ranges3__45__cpo4swapE,(.L_9 - _ZN40_INTERNAL_192f21d1_4_k_cu_e26ba6ea_124224cuda3std6ranges3__45__cpo4swapE)
_ZN40_INTERNAL_192f21d1_4_k_cu_e26ba6ea_124224cuda3std6ranges3__45__cpo4swapE:
	.zero		1
.L_9:


//--------------------- .nv.constant0._ZN7cutlass13device_kernelINS_4gemm6kernel13GemmUniversalIN4cute5tupleIJiiiiEEENS1_10collective13CollectiveMmaINS1_35MainloopSm100TmaUmmaWarpSpecializedILi6ELi2ELi4ENS5_IJNS4_1CILi1EEESB_SB_EEEEENS5_IJNSA_ILi64EEENSA_ILi8EEENSA_ILi256EEEEEENS_10bfloat16_tENS5_IJlSB_lEEESI_SJ_NS4_8TiledMMAINS4_8MMA_AtomIJNS4_20SM100_MMA_F16BF16_SSISI_SI_fLi64ELi8ELNS4_4UMMA5MajorE0ELSO_0ELNSN_7ScaleInE0ELSP_0EEEEEENS4_6LayoutISC_NS5_IJNSA_ILi0EEEST_ST_EEEEENS5_IJNS4_10UnderscoreESW_SW_EEEEENS4_13SM90_TMA_LOADENS4_14ComposedLayoutINS4_7SwizzleILi3ELi4ELi3EEENS4_18smem_ptr_flag_bitsILi16EEENSS_INS5_IJSF_SE_EEENS5_IJSE_SB_EEEEEEEvNS4_8identityESZ_S18_vS19_EENS_8epilogue10collective18CollectiveEpilogueINS1B_23Sm100TmaWarpSpecializedILi2ELi1ELi4ELb1ELb0EEEJSH_NS5_IJNSS_ISE_SB_EENSS_ISF_SB_EEEEESI_SJ_SI_SJ_NS1B_6fusion15FusionCallbacksIS1F_NS1J_17LinearCombinationISI_fSI_fLNS_15FloatRoundStyleE2EEESH_S1I_JEEENS4_5SM1004TMEM4LOAD26SM100_TMEM_LOAD_16dp256b1xESZ_NS10_INS11_ILi0ELi4ELi3EEES14_NSS_INS5_IJSF_SF_EEENS5_IJSF_SB_EEEEEEENS4_17SM75_U32x2_LDSM_NENS4_14SM90_TMA_STOREES1X_NS4_17SM90_U32x2_STSM_NENS4_39AutoVectorizingCopyWithAssumedAlignmentILi128EEEEEEvvEEEEvNT_6ParamsE --------------------------
	.section	.nv.constant0._ZN7cutlass13device_kernelINS_4gemm6kernel13GemmUniversalIN4cute5tupleIJiiiiEEENS1_10collective13CollectiveMmaINS1_35MainloopSm100TmaUmmaWarpSpecializedILi6ELi2ELi4ENS5_IJNS4_1CILi1EEESB_SB_EEEEENS5_IJNSA_ILi64EEENSA_ILi8EEENSA_ILi256EEEEEENS_10bfloat16_tENS5_IJlSB_lEEESI_SJ_NS4_8TiledMMAINS4_8MMA_AtomIJNS4_20SM100_MMA_F16BF16_SSISI_SI_fLi64ELi8ELNS4_4UMMA5MajorE0ELSO_0ELNSN_7ScaleInE0ELSP_0EEEEEENS4_6LayoutISC_NS5_IJNSA_ILi0EEEST_ST_EEEEENS5_IJNS4_10UnderscoreESW_SW_EEEEENS4_13SM90_TMA_LOADENS4_14ComposedLayoutINS4_7SwizzleILi3ELi4ELi3EEENS4_18smem_ptr_flag_bitsILi16EEENSS_INS5_IJSF_SE_EEENS5_IJSE_SB_EEEEEEEvNS4_8identityESZ_S18_vS19_EENS_8epilogue10collective18CollectiveEpilogueINS1B_23Sm100TmaWarpSpecializedILi2ELi1ELi4ELb1ELb0EEEJSH_NS5_IJNSS_ISE_SB_EENSS_ISF_SB_EEEEESI_SJ_SI_SJ_NS1B_6fusion15FusionCallbacksIS1F_NS1J_17LinearCombinationISI_fSI_fLNS_15FloatRoundStyleE2EEESH_S1I_JEEENS4_5SM1004TMEM4LOAD26SM100_TMEM_LOAD_16dp256b1xESZ_NS10_INS11_ILi0ELi4ELi3EEES14_NSS_INS5_IJSF_SF_EEENS5_IJSF_SB_EEEEEEENS4_17SM75_U32x2_LDSM_NENS4_14SM90_TMA_STOREES1X_NS4_17SM90_U32x2_STSM_NENS4_39AutoVectorizingCopyWithAssumedAlignmentILi128EEEEEEvvEEEEvNT_6ParamsE,"a",@progbits
	.sectionflags	@""
	.align	4
.nv.constant0._ZN7cutlass13device_kernelINS_4gemm6kernel13GemmUniversalIN4cute5tupleIJiiiiEEENS1_10collective13CollectiveMmaINS1_35MainloopSm100TmaUmmaWarpSpecializedILi6ELi2ELi4ENS5_IJNS4_1CILi1EEESB_SB_EEEEENS5_IJNSA_ILi64EEENSA_ILi8EEENSA_ILi256EEEEEENS_10bfloat16_tENS5_IJlSB_lEEESI_SJ_NS4_8TiledMMAINS4_8MMA_AtomIJNS4_20SM100_MMA_F16BF16_SSISI_SI_fLi64ELi8ELNS4_4UMMA5MajorE0ELSO_0ELNSN_7ScaleInE0ELSP_0EEEEEENS4_6LayoutISC_NS5_IJNSA_ILi0EEEST_ST_EEEEENS5_IJNS4_10UnderscoreESW_SW_EEEEENS4_13SM90_TMA_LOADENS4_14ComposedLayoutINS4_7SwizzleILi3ELi4ELi3EEENS4_18smem_ptr_flag_bitsILi16EEENSS_INS5_IJSF_SE_EEENS5_IJSE_SB_EEEEEEEvNS4_8identityESZ_S18_vS19_EENS_8epilogue10collective18CollectiveEpilogueINS1B_23Sm100TmaWarpSpecializedILi2ELi1ELi4ELb1ELb0EEEJSH_NS5_IJNSS_ISE_SB_EENSS_ISF_SB_EEEEESI_SJ_SI_SJ_NS1B_6fusion15FusionCallbacksIS1F_NS1J_17LinearCombinationISI_fSI_fLNS_15FloatRoundStyleE2EEESH_S1I_JEEENS4_5SM1004TMEM4LOAD26SM100_TMEM_LOAD_16dp256b1xESZ_NS10_INS11_ILi0ELi4ELi3EEES14_NSS_INS5_IJSF_SF_EEENS5_IJSF_SB_EEEEEEENS4_17SM75_U32x2_LDSM_NENS4_14SM90_TMA_STOREES1X_NS4_17SM90_U32x2_STSM_NENS4_39AutoVectorizingCopyWithAssumedAlignmentILi128EEEEEEvvEEEEvNT_6ParamsE:
	.zero		2944


//--------------------- SYMBOLS --------------------------

	.type		.nv.reservedSmem.offset0,@object
	.size		.nv.reservedSmem.offset0,0x4
	.type		.nv.reservedSmem.cap,@object
	.size		.nv.reservedSmem.cap,0x4
	.type		__assertfail,@function
